//
// Generated by NVIDIA NVVM Compiler
//
// Compiler Build ID: CL-36424714
// Cuda compilation tools, release 13.0, V13.0.88
// Based on NVVM 20.0.0
//

.version 9.0
.target sm_100
.address_size 64

	// .globl	_Z10wos_kernelPKdS0_PKjPdidy
.func  (.param .align 16 .b8 func_retval0[16]) __internal_trig_reduction_slowpathd
(
	.param .b64 __internal_trig_reduction_slowpathd_param_0
)
;
.global .align 4 .b8 precalc_xorwow_matrix[102400];
.global .align 4 .b8 precalc_xorwow_offset_matrix[102400];
.global .align 4 .b8 mrg32k3aM1[2304];
.global .align 4 .b8 mrg32k3aM2[2304];
.global .align 4 .b8 mrg32k3aM1SubSeq[2016];
.global .align 4 .b8 mrg32k3aM2SubSeq[2016];
.global .align 4 .b8 mrg32k3aM1Seq[2304];
.global .align 4 .b8 mrg32k3aM2Seq[2304];
.const .align 8 .b8 __cr_lgamma_table[72];
.global .align 8 .b8 __cudart_i2opi_d[144] = {8, 93, 141, 31, 177, 95, 251, 107, 234, 146, 82, 138, 247, 57, 7, 61, 123, 241, 229, 235, 199, 186, 39, 117, 45, 234, 95, 158, 102, 63, 70, 79, 183, 9, 203, 39, 207, 126, 54, 109, 31, 109, 10, 90, 139, 17, 47, 239, 15, 152, 5, 222, 255, 151, 248, 31, 59, 40, 249, 189, 139, 95, 132, 156, 244, 57, 83, 131, 57, 214, 145, 57, 65, 126, 95, 180, 38, 112, 156, 233, 132, 68, 187, 46, 245, 53, 130, 232, 62, 167, 41, 177, 28, 235, 29, 254, 28, 146, 209, 9, 234, 46, 73, 6, 224, 210, 77, 66, 58, 110, 36, 183, 97, 197, 187, 222, 171, 99, 81, 254, 65, 144, 67, 60, 153, 149, 98, 219, 192, 221, 52, 245, 209, 87, 39, 252, 41, 21, 68, 78, 110, 131, 249, 162};
.global .align 16 .b8 __cudart_sin_cos_coeffs[128] = {70, 210, 176, 44, 241, 229, 90, 190, 146, 227, 172, 105, 227, 29, 199, 62, 161, 98, 219, 25, 160, 1, 42, 191, 24, 8, 17, 17, 17, 17, 129, 63, 84, 85, 85, 85, 85, 85, 197, 191, 0, 0, 0, 0, 0, 0, 0, 0, 0, 0, 0, 0, 0, 0, 0, 0, 100, 129, 253, 32, 131, 255, 168, 189, 40, 133, 239, 193, 167, 238, 33, 62, 217, 230, 6, 142, 79, 126, 146, 190, 233, 188, 221, 25, 160, 1, 250, 62, 71, 93, 193, 22, 108, 193, 86, 191, 81, 85, 85, 85, 85, 85, 165, 63, 0, 0, 0, 0, 0, 0, 224, 191, 0, 0, 0, 0, 0, 0, 240, 63};

.visible .entry _Z10wos_kernelPKdS0_PKjPdidy(
	.param .u64 .ptr .align 1 _Z10wos_kernelPKdS0_PKjPdidy_param_0,
	.param .u64 .ptr .align 1 _Z10wos_kernelPKdS0_PKjPdidy_param_1,
	.param .u64 .ptr .align 1 _Z10wos_kernelPKdS0_PKjPdidy_param_2,
	.param .u64 .ptr .align 1 _Z10wos_kernelPKdS0_PKjPdidy_param_3,
	.param .u32 _Z10wos_kernelPKdS0_PKjPdidy_param_4,
	.param .f64 _Z10wos_kernelPKdS0_PKjPdidy_param_5,
	.param .u64 _Z10wos_kernelPKdS0_PKjPdidy_param_6
)
{
	.reg .pred 	%p<21>;
	.reg .b32 	%r<274>;
	.reg .b64 	%rd<19>;
	.reg .b64 	%fd<55>;

	ld.param.u64 	%rd3, [_Z10wos_kernelPKdS0_PKjPdidy_param_1];
	ld.param.u64 	%rd4, [_Z10wos_kernelPKdS0_PKjPdidy_param_2];
	ld.param.u64 	%rd5, [_Z10wos_kernelPKdS0_PKjPdidy_param_3];
	ld.param.u32 	%r68, [_Z10wos_kernelPKdS0_PKjPdidy_param_4];
	ld.param.u64 	%rd6, [_Z10wos_kernelPKdS0_PKjPdidy_param_6];
	mov.u32 	%r69, %ctaid.x;
	mov.u32 	%r70, %ntid.x;
	mov.u32 	%r71, %tid.x;
	mad.lo.s32 	%r1, %r69, %r70, %r71;
	setp.ge.s32 	%p1, %r1, %r68;
	@%p1 bra 	$L__BB0_21;
	cvta.to.global.u64 	%rd1, %rd3;
	cvta.to.global.u64 	%rd7, %rd4;
	cvt.u32.u64 	%r2, %rd6;
	{ .reg .b32 tmp; mov.b64 {tmp, %r3}, %rd6; }
	shr.s32 	%r268, %r1, 31;
	add.s32 	%r5, %r2, -1640531527;
	add.s32 	%r6, %r3, -1150833019;
	add.s32 	%r7, %r2, 1013904242;
	add.s32 	%r8, %r3, 1993301258;
	add.s32 	%r9, %r2, -626627285;
	add.s32 	%r10, %r3, 842468239;
	add.s32 	%r11, %r2, 2027808484;
	add.s32 	%r12, %r3, -308364780;
	add.s32 	%r13, %r2, 387276957;
	add.s32 	%r14, %r3, -1459197799;
	add.s32 	%r15, %r2, -1253254570;
	add.s32 	%r16, %r3, 1684936478;
	add.s32 	%r17, %r2, 1401181199;
	add.s32 	%r18, %r3, 534103459;
	add.s32 	%r19, %r2, -239350328;
	add.s32 	%r20, %r3, -616729560;
	add.s32 	%r21, %r2, -1879881855;
	add.s32 	%r22, %r3, -1767562579;
	cvt.s64.s32 	%rd2, %r1;
	mul.wide.s32 	%rd8, %r1, 4;
	add.s64 	%rd9, %rd7, %rd8;
	ld.global.u32 	%r23, [%rd9];
	setp.eq.s32 	%p2, %r23, 0;
	mov.f64 	%fd54, 0d0000000000000000;
	@%p2 bra 	$L__BB0_20;
	mov.b32 	%r73, -845247145;
	mul.hi.u32 	%r74, %r73, %r1;
	xor.b32  	%r75, %r74, %r2;
	mov.b32 	%r248, 0;
	mov.b32 	%r76, -766435501;
	mul.hi.u32 	%r77, %r76, %r248;
	xor.b32  	%r78, %r268, %r77;
	xor.b32  	%r79, %r78, %r3;
	mul.hi.u32 	%r80, %r73, %r79;
	mul.lo.s32 	%r81, %r1, -845247145;
	xor.b32  	%r82, %r81, %r80;
	xor.b32  	%r83, %r82, %r5;
	mul.hi.u32 	%r84, %r76, %r75;
	xor.b32  	%r85, %r84, %r6;
	mul.hi.u32 	%r86, %r73, %r85;
	mul.lo.s32 	%r87, %r79, -845247145;
	xor.b32  	%r88, %r87, %r86;
	xor.b32  	%r89, %r88, %r7;
	mul.hi.u32 	%r90, %r76, %r83;
	mul.lo.s32 	%r91, %r75, -766435501;
	xor.b32  	%r92, %r91, %r90;
	xor.b32  	%r93, %r92, %r8;
	mul.hi.u32 	%r94, %r73, %r93;
	mul.lo.s32 	%r95, %r85, -845247145;
	xor.b32  	%r96, %r95, %r94;
	xor.b32  	%r97, %r96, %r9;
	mul.hi.u32 	%r98, %r76, %r89;
	mul.lo.s32 	%r99, %r83, -766435501;
	xor.b32  	%r100, %r99, %r98;
	xor.b32  	%r101, %r100, %r10;
	mul.hi.u32 	%r102, %r73, %r101;
	mul.lo.s32 	%r103, %r93, -845247145;
	xor.b32  	%r104, %r103, %r102;
	xor.b32  	%r105, %r104, %r11;
	mul.hi.u32 	%r106, %r76, %r97;
	mul.lo.s32 	%r107, %r89, -766435501;
	xor.b32  	%r108, %r107, %r106;
	xor.b32  	%r109, %r108, %r12;
	mul.hi.u32 	%r110, %r73, %r109;
	mul.lo.s32 	%r111, %r101, -845247145;
	xor.b32  	%r112, %r111, %r110;
	xor.b32  	%r113, %r112, %r13;
	mul.hi.u32 	%r114, %r76, %r105;
	mul.lo.s32 	%r115, %r97, -766435501;
	xor.b32  	%r116, %r115, %r114;
	xor.b32  	%r117, %r116, %r14;
	mul.hi.u32 	%r118, %r73, %r117;
	mul.lo.s32 	%r119, %r109, -845247145;
	xor.b32  	%r120, %r119, %r118;
	xor.b32  	%r121, %r120, %r15;
	mul.hi.u32 	%r122, %r76, %r113;
	mul.lo.s32 	%r123, %r105, -766435501;
	xor.b32  	%r124, %r123, %r122;
	xor.b32  	%r125, %r124, %r16;
	mul.hi.u32 	%r126, %r73, %r125;
	mul.lo.s32 	%r127, %r117, -845247145;
	xor.b32  	%r128, %r127, %r126;
	xor.b32  	%r129, %r128, %r17;
	mul.hi.u32 	%r130, %r76, %r121;
	mul.lo.s32 	%r131, %r113, -766435501;
	xor.b32  	%r132, %r131, %r130;
	xor.b32  	%r133, %r132, %r18;
	mul.hi.u32 	%r134, %r73, %r133;
	mul.lo.s32 	%r135, %r125, -845247145;
	xor.b32  	%r136, %r135, %r134;
	xor.b32  	%r137, %r136, %r19;
	mul.hi.u32 	%r138, %r76, %r129;
	mul.lo.s32 	%r139, %r121, -766435501;
	xor.b32  	%r140, %r139, %r138;
	xor.b32  	%r141, %r140, %r20;
	shl.b64 	%rd10, %rd2, 3;
	add.s64 	%rd11, %rd1, %rd10;
	ld.global.f64 	%fd1, [%rd11];
	mul.lo.s32 	%r266, %r141, -845247145;
	mul.lo.s32 	%r264, %r137, -766435501;
	mul.hi.u32 	%r142, %r76, %r137;
	mul.lo.s32 	%r143, %r129, -766435501;
	xor.b32  	%r144, %r143, %r142;
	xor.b32  	%r265, %r144, %r22;
	mul.hi.u32 	%r145, %r73, %r141;
	mul.lo.s32 	%r146, %r133, -845247145;
	xor.b32  	%r147, %r146, %r145;
	xor.b32  	%r267, %r147, %r21;
	mov.u64 	%rd14, __cudart_sin_cos_coeffs;
	mov.u32 	%r249, %r248;
	mov.f64 	%fd51, %fd1;
	mov.u32 	%r271, %r248;
	mov.u32 	%r270, %r248;
	mov.u32 	%r269, %r1;
	mov.u32 	%r258, %r248;
$L__BB0_3:
	mov.f64 	%fd15, 0d3FF0000000000000;
	sub.f64 	%fd16, %fd15, %fd51;
	setp.gt.f64 	%p3, %fd16, %fd51;
	selp.f64 	%fd3, %fd51, %fd16, %p3;
	setp.lt.f64 	%p4, %fd3, 0d3EB0C6F7A0B5ED8D;
	setp.gt.f64 	%p5, %fd51, 0d3FE0000000000000;
	selp.f64 	%fd4, %fd1, %fd51, %p4;
	and.pred  	%p6, %p4, %p5;
	selp.u32 	%r149, 1, 0, %p6;
	add.s32 	%r249, %r249, %r149;
	selp.u32 	%r150, 1, 0, %p4;
	add.s32 	%r248, %r248, %r150;
	mov.b32 	%r263, 2;
	setp.eq.s32 	%p7, %r258, 1;
	mov.u32 	%r262, %r266;
	@%p7 bra 	$L__BB0_12;
	setp.eq.s32 	%p8, %r258, 3;
	@%p8 bra 	$L__BB0_8;
	setp.ne.s32 	%p9, %r258, 2;
	@%p9 bra 	$L__BB0_7;
	mov.b32 	%r263, 3;
	mov.u32 	%r262, %r265;
	bra.uni 	$L__BB0_12;
$L__BB0_7:
	add.s32 	%r263, %r258, 1;
	mov.u32 	%r262, %r267;
	bra.uni 	$L__BB0_12;
$L__BB0_8:
	add.s32 	%r271, %r271, 1;
	setp.ne.s32 	%p10, %r271, 0;
	@%p10 bra 	$L__BB0_11;
	add.s32 	%r270, %r270, 1;
	setp.ne.s32 	%p11, %r270, 0;
	@%p11 bra 	$L__BB0_11;
	add.s32 	%r269, %r269, 1;
	setp.eq.s32 	%p12, %r269, 0;
	selp.u32 	%r152, 1, 0, %p12;
	add.s32 	%r268, %r268, %r152;
	mov.b32 	%r270, 0;
$L__BB0_11:
	mov.b32 	%r154, -766435501;
	mul.hi.u32 	%r155, %r154, %r271;
	mul.lo.s32 	%r156, %r271, -766435501;
	mov.b32 	%r157, -845247145;
	mul.hi.u32 	%r158, %r157, %r269;
	mul.lo.s32 	%r159, %r269, -845247145;
	xor.b32  	%r160, %r158, %r2;
	xor.b32  	%r161, %r160, %r270;
	xor.b32  	%r162, %r155, %r3;
	xor.b32  	%r163, %r162, %r268;
	mul.hi.u32 	%r164, %r154, %r161;
	mul.lo.s32 	%r165, %r161, -766435501;
	mul.hi.u32 	%r166, %r157, %r163;
	mul.lo.s32 	%r167, %r163, -845247145;
	xor.b32  	%r168, %r159, %r166;
	add.s32 	%r169, %r2, -1640531527;
	xor.b32  	%r170, %r168, %r169;
	xor.b32  	%r171, %r156, %r164;
	add.s32 	%r172, %r3, -1150833019;
	xor.b32  	%r173, %r171, %r172;
	mul.hi.u32 	%r174, %r154, %r170;
	mul.lo.s32 	%r175, %r170, -766435501;
	mul.hi.u32 	%r176, %r157, %r173;
	mul.lo.s32 	%r177, %r173, -845247145;
	xor.b32  	%r178, %r167, %r176;
	add.s32 	%r179, %r2, 1013904242;
	xor.b32  	%r180, %r178, %r179;
	xor.b32  	%r181, %r165, %r174;
	xor.b32  	%r182, %r181, %r8;
	mul.hi.u32 	%r183, %r154, %r180;
	mul.lo.s32 	%r184, %r180, -766435501;
	mul.hi.u32 	%r185, %r157, %r182;
	mul.lo.s32 	%r186, %r182, -845247145;
	xor.b32  	%r187, %r177, %r185;
	xor.b32  	%r188, %r187, %r9;
	xor.b32  	%r189, %r175, %r183;
	xor.b32  	%r190, %r189, %r10;
	mul.hi.u32 	%r191, %r154, %r188;
	mul.lo.s32 	%r192, %r188, -766435501;
	mul.hi.u32 	%r193, %r157, %r190;
	mul.lo.s32 	%r194, %r190, -845247145;
	xor.b32  	%r195, %r186, %r193;
	xor.b32  	%r196, %r195, %r11;
	xor.b32  	%r197, %r184, %r191;
	add.s32 	%r198, %r3, -308364780;
	xor.b32  	%r199, %r197, %r198;
	mul.hi.u32 	%r200, %r154, %r196;
	mul.lo.s32 	%r201, %r196, -766435501;
	mul.hi.u32 	%r202, %r157, %r199;
	mul.lo.s32 	%r203, %r199, -845247145;
	xor.b32  	%r204, %r194, %r202;
	add.s32 	%r205, %r2, 387276957;
	xor.b32  	%r206, %r204, %r205;
	xor.b32  	%r207, %r192, %r200;
	add.s32 	%r208, %r3, -1459197799;
	xor.b32  	%r209, %r207, %r208;
	mul.hi.u32 	%r210, %r154, %r206;
	mul.lo.s32 	%r211, %r206, -766435501;
	mul.hi.u32 	%r212, %r157, %r209;
	mul.lo.s32 	%r213, %r209, -845247145;
	xor.b32  	%r214, %r203, %r212;
	add.s32 	%r215, %r2, -1253254570;
	xor.b32  	%r216, %r214, %r215;
	xor.b32  	%r217, %r201, %r210;
	xor.b32  	%r218, %r217, %r16;
	mul.hi.u32 	%r219, %r154, %r216;
	mul.lo.s32 	%r220, %r216, -766435501;
	mul.hi.u32 	%r221, %r157, %r218;
	mul.lo.s32 	%r222, %r218, -845247145;
	xor.b32  	%r223, %r213, %r221;
	xor.b32  	%r224, %r223, %r17;
	xor.b32  	%r225, %r211, %r219;
	xor.b32  	%r226, %r225, %r18;
	mul.hi.u32 	%r227, %r154, %r224;
	mul.lo.s32 	%r228, %r224, -766435501;
	mul.hi.u32 	%r229, %r157, %r226;
	mul.lo.s32 	%r230, %r226, -845247145;
	xor.b32  	%r231, %r222, %r229;
	xor.b32  	%r232, %r231, %r19;
	xor.b32  	%r233, %r220, %r227;
	xor.b32  	%r234, %r233, %r20;
	mul.hi.u32 	%r235, %r154, %r232;
	mul.lo.s32 	%r49, %r232, -766435501;
	mul.hi.u32 	%r236, %r157, %r234;
	mul.lo.s32 	%r266, %r234, -845247145;
	xor.b32  	%r237, %r230, %r236;
	add.s32 	%r238, %r2, -1879881855;
	xor.b32  	%r267, %r237, %r238;
	xor.b32  	%r239, %r228, %r235;
	xor.b32  	%r265, %r239, %r22;
	mov.b32 	%r263, 0;
	mov.u32 	%r262, %r264;
	mov.u32 	%r264, %r49;
$L__BB0_12:
	cvt.rn.f64.u32 	%fd17, %r262;
	fma.rn.f64 	%fd18, %fd17, 0d3DF0000000000000, 0d3DF0000000000000;
	add.f64 	%fd19, %fd18, %fd18;
	mul.f64 	%fd5, %fd19, 0d400921FB54442D18;
	setp.eq.f64 	%p13, %fd5, 0d7FF0000000000000;
	setp.ltu.f64 	%p14, %fd5, 0d41E0000000000000;
	or.pred  	%p15, %p13, %p14;
	@%p15 bra 	$L__BB0_14;
	{ // callseq 0, 0
	.param .b64 param0;
	st.param.f64 	[param0], %fd5;
	.param .align 16 .b8 retval0[16];
	call.uni (retval0), 
	__internal_trig_reduction_slowpathd, 
	(
	param0
	);
	ld.param.f64 	%fd20, [retval0];
	ld.param.b32 	%r241, [retval0+8];
	} // callseq 0
$L__BB0_14:
	mov.f64 	%fd22, 0d0000000000000000;
	mov.f64 	%fd23, 0d7FF0000000000000;
	mul.rn.f64 	%fd53, %fd23, %fd22;
	mov.b32 	%r273, 1;
	@%p13 bra 	$L__BB0_18;
	mul.f64 	%fd24, %fd5, 0d3FE45F306DC9C883;
	cvt.rni.s32.f64 	%r272, %fd24;
	cvt.rn.f64.s32 	%fd25, %r272;
	fma.rn.f64 	%fd26, %fd25, 0dBFF921FB54442D18, %fd5;
	fma.rn.f64 	%fd27, %fd25, 0dBC91A62633145C00, %fd26;
	fma.rn.f64 	%fd53, %fd25, 0dB97B839A252049C0, %fd27;
	@%p14 bra 	$L__BB0_17;
	{ // callseq 1, 0
	.param .b64 param0;
	st.param.f64 	[param0], %fd5;
	.param .align 16 .b8 retval0[16];
	call.uni (retval0), 
	__internal_trig_reduction_slowpathd, 
	(
	param0
	);
	ld.param.f64 	%fd53, [retval0];
	ld.param.b32 	%r272, [retval0+8];
	} // callseq 1
$L__BB0_17:
	add.s32 	%r273, %r272, 1;
$L__BB0_18:
	shl.b32 	%r245, %r273, 6;
	cvt.u64.u32 	%rd12, %r245;
	and.b64  	%rd13, %rd12, 64;
	add.s64 	%rd15, %rd14, %rd13;
	mul.rn.f64 	%fd29, %fd53, %fd53;
	and.b32  	%r246, %r273, 1;
	setp.eq.b32 	%p18, %r246, 1;
	selp.f64 	%fd30, 0dBDA8FF8320FD8164, 0d3DE5DB65F9785EBA, %p18;
	ld.global.nc.v2.f64 	{%fd31, %fd32}, [%rd15];
	fma.rn.f64 	%fd33, %fd30, %fd29, %fd31;
	fma.rn.f64 	%fd34, %fd33, %fd29, %fd32;
	ld.global.nc.v2.f64 	{%fd35, %fd36}, [%rd15+16];
	fma.rn.f64 	%fd37, %fd34, %fd29, %fd35;
	fma.rn.f64 	%fd38, %fd37, %fd29, %fd36;
	ld.global.nc.v2.f64 	{%fd39, %fd40}, [%rd15+32];
	fma.rn.f64 	%fd41, %fd38, %fd29, %fd39;
	fma.rn.f64 	%fd42, %fd41, %fd29, %fd40;
	fma.rn.f64 	%fd43, %fd42, %fd53, %fd53;
	fma.rn.f64 	%fd44, %fd42, %fd29, 0d3FF0000000000000;
	selp.f64 	%fd45, %fd44, %fd43, %p18;
	and.b32  	%r247, %r273, 2;
	setp.eq.s32 	%p19, %r247, 0;
	mov.f64 	%fd46, 0d0000000000000000;
	sub.f64 	%fd47, %fd46, %fd45;
	selp.f64 	%fd48, %fd45, %fd47, %p19;
	fma.rn.f64 	%fd51, %fd3, %fd48, %fd4;
	setp.lt.u32 	%p20, %r248, %r23;
	mov.u32 	%r258, %r263;
	@%p20 bra 	$L__BB0_3;
	cvt.rn.f64.u32 	%fd54, %r249;
$L__BB0_20:
	cvt.rn.f64.u32 	%fd49, %r23;
	div.rn.f64 	%fd50, %fd54, %fd49;
	cvta.to.global.u64 	%rd16, %rd5;
	mul.wide.s32 	%rd17, %r1, 8;
	add.s64 	%rd18, %rd16, %rd17;
	st.global.f64 	[%rd18], %fd50;
$L__BB0_21:
	ret;

}
.func  (.param .align 16 .b8 func_retval0[16]) __internal_trig_reduction_slowpathd(
	.param .b64 __internal_trig_reduction_slowpathd_param_0
)
{
	.local .align 8 .b8 	__local_depot1[40];
	.reg .b64 	%SP;
	.reg .b64 	%SPL;
	.reg .pred 	%p<10>;
	.reg .b32 	%r<47>;
	.reg .b64 	%rd<74>;
	.reg .b64 	%fd<5>;

	mov.u64 	%SPL, __local_depot1;
	ld.param.f64 	%fd4, [__internal_trig_reduction_slowpathd_param_0];
	add.u64 	%rd1, %SPL, 0;
	{
	.reg .b32 %temp; 
	mov.b64 	{%temp, %r1}, %fd4;
	}
	shr.u32 	%r2, %r1, 20;
	and.b32  	%r3, %r2, 2047;
	setp.eq.s32 	%p1, %r3, 2047;
	mov.b32 	%r46, 0;
	@%p1 bra 	$L__BB1_9;
	add.s32 	%r20, %r3, -1024;
	mov.b64 	%rd20, %fd4;
	shl.b64 	%rd2, %rd20, 11;
	shr.u32 	%r4, %r20, 6;
	sub.s32 	%r45, 15, %r4;
	sub.s32 	%r21, 19, %r4;
	setp.lt.u32 	%p2, %r20, 128;
	selp.b32 	%r6, 18, %r21, %p2;
	setp.ge.s32 	%p3, %r45, %r6;
	mov.b64 	%rd70, 0;
	@%p3 bra 	$L__BB1_4;
	add.s32 	%r23, %r6, %r4;
	neg.s32 	%r43, %r23;
	or.b64  	%rd3, %rd2, -9223372036854775808;
	mov.b64 	%rd70, 0;
	mov.b32 	%r42, 0;
	mov.u64 	%rd25, __cudart_i2opi_d;
	mov.u32 	%r44, %r45;
$L__BB1_3:
	.pragma "nounroll";
	mul.wide.s32 	%rd22, %r42, 8;
	add.s64 	%rd23, %rd1, %rd22;
	mul.wide.s32 	%rd24, %r44, 8;
	add.s64 	%rd26, %rd25, %rd24;
	ld.global.nc.u64 	%rd27, [%rd26];
	{
	.reg .u32 %r0, %r1, %r2, %r3, %alo, %ahi, %blo, %bhi, %clo, %chi;
	mov.b64 	{%alo,%ahi}, %rd27;
	mov.b64 	{%blo,%bhi}, %rd3;
	mov.b64 	{%clo,%chi}, %rd70;
	mad.lo.cc.u32 	%r0, %alo, %blo, %clo;
	madc.hi.cc.u32 	%r1, %alo, %blo, %chi;
	madc.hi.u32 	%r2, %alo, %bhi, 0;
	mad.lo.cc.u32 	%r1, %alo, %bhi, %r1;
	madc.hi.cc.u32 	%r2, %ahi, %blo, %r2;
	madc.hi.u32 	%r3, %ahi, %bhi, 0;
	mad.lo.cc.u32 	%r1, %ahi, %blo, %r1;
	madc.lo.cc.u32 	%r2, %ahi, %bhi, %r2;
	addc.u32 	%r3, %r3, 0;
	mov.b64 	%rd28, {%r0,%r1};
	mov.b64 	%rd70, {%r2,%r3};
	}
	st.local.u64 	[%rd23], %rd28;
	add.s32 	%r44, %r44, 1;
	add.s32 	%r43, %r43, 1;
	add.s32 	%r42, %r42, 1;
	setp.ne.s32 	%p4, %r43, -15;
	mov.u32 	%r45, %r6;
	@%p4 bra 	$L__BB1_3;
$L__BB1_4:
	cvt.s64.s32 	%rd29, %r45;
	cvt.u64.u32 	%rd30, %r4;
	add.s64 	%rd31, %rd30, %rd29;
	shl.b64 	%rd32, %rd31, 3;
	add.s64 	%rd33, %rd1, %rd32;
	st.local.u64 	[%rd33+-120], %rd70;
	and.b32  	%r15, %r2, 63;
	ld.local.u64 	%rd72, [%rd1+16];
	ld.local.u64 	%rd71, [%rd1+24];
	setp.eq.s32 	%p5, %r15, 0;
	@%p5 bra 	$L__BB1_6;
	shl.b64 	%rd34, %rd71, %r15;
	shr.u64 	%rd35, %rd72, 1;
	xor.b32  	%r24, %r15, 63;
	shr.u64 	%rd36, %rd35, %r24;
	or.b64  	%rd71, %rd34, %rd36;
	ld.local.u64 	%rd37, [%rd1+8];
	shl.b64 	%rd38, %rd72, %r15;
	shr.u64 	%rd39, %rd37, 1;
	shr.u64 	%rd40, %rd39, %r24;
	or.b64  	%rd72, %rd38, %rd40;
$L__BB1_6:
	and.b32  	%r25, %r1, -2147483648;
	shr.u64 	%rd41, %rd71, 62;
	cvt.u32.u64 	%r26, %rd41;
	mov.b64 	{%r27, %r28}, %rd71;
	mov.b64 	{%r29, %r30}, %rd72;
	shf.l.wrap.b32 	%r31, %r30, %r27, 2;
	shf.l.wrap.b32 	%r32, %r27, %r28, 2;
	mov.b64 	%rd42, {%r31, %r32};
	shl.b64 	%rd43, %rd72, 2;
	shr.u64 	%rd44, %rd42, 63;
	cvt.u32.u64 	%r33, %rd44;
	add.s32 	%r34, %r33, %r26;
	setp.eq.s32 	%p6, %r25, 0;
	neg.s32 	%r35, %r34;
	selp.b32 	%r46, %r34, %r35, %p6;
	setp.gt.s64 	%p7, %rd42, -1;
	mov.b64 	%rd45, 0;
	{
	.reg .u32 %r0, %r1, %r2, %r3, %a0, %a1, %a2, %a3, %b0, %b1, %b2, %b3;
	mov.b64 	{%a0,%a1}, %rd45;
	mov.b64 	{%a2,%a3}, %rd45;
	mov.b64 	{%b0,%b1}, %rd43;
	mov.b64 	{%b2,%b3}, %rd42;
	sub.cc.u32 	%r0, %a0, %b0;
	subc.cc.u32 	%r1, %a1, %b1;
	subc.cc.u32 	%r2, %a2, %b2;
	subc.u32 	%r3, %a3, %b3;
	mov.b64 	%rd46, {%r0,%r1};
	mov.b64 	%rd47, {%r2,%r3};
	}
	xor.b32  	%r36, %r25, -2147483648;
	selp.b64 	%rd73, %rd42, %rd47, %p7;
	selp.b64 	%rd14, %rd43, %rd46, %p7;
	selp.b32 	%r17, %r25, %r36, %p7;
	clz.b64 	%r37, %rd73;
	cvt.u64.u32 	%rd15, %r37;
	setp.eq.s32 	%p8, %r37, 0;
	@%p8 bra 	$L__BB1_8;
	cvt.u32.u64 	%r38, %rd15;
	and.b32  	%r39, %r38, 63;
	shl.b64 	%rd48, %rd73, %r39;
	shr.u64 	%rd49, %rd14, 1;
	not.b32 	%r40, %r38;
	and.b32  	%r41, %r40, 63;
	shr.u64 	%rd50, %rd49, %r41;
	or.b64  	%rd73, %rd48, %rd50;
$L__BB1_8:
	mov.b64 	%rd51, -3958705157555305931;
	{
	.reg .u32 %r0, %r1, %r2, %r3, %alo, %ahi, %blo, %bhi;
	mov.b64 	{%alo,%ahi}, %rd73;
	mov.b64 	{%blo,%bhi}, %rd51;
	mul.lo.u32 	%r0, %alo, %blo;
	mul.hi.u32 	%r1, %alo, %blo;
	mad.lo.cc.u32 	%r1, %alo, %bhi, %r1;
	madc.hi.u32 	%r2, %alo, %bhi, 0;
	mad.lo.cc.u32 	%r1, %ahi, %blo, %r1;
	madc.hi.cc.u32 	%r2, %ahi, %blo, %r2;
	madc.hi.u32 	%r3, %ahi, %bhi, 0;
	mad.lo.cc.u32 	%r2, %ahi, %bhi, %r2;
	addc.u32 	%r3, %r3, 0;
	mov.b64 	%rd52, {%r0,%r1};
	mov.b64 	%rd53, {%r2,%r3};
	}
	setp.gt.s64 	%p9, %rd53, 0;
	{
	.reg .u32 %r0, %r1, %r2, %r3, %a0, %a1, %a2, %a3, %b0, %b1, %b2, %b3;
	mov.b64 	{%a0,%a1}, %rd52;
	mov.b64 	{%a2,%a3}, %rd53;
	mov.b64 	{%b0,%b1}, %rd52;
	mov.b64 	{%b2,%b3}, %rd53;
	add.cc.u32 	%r0, %a0, %b0;
	addc.cc.u32 	%r1, %a1, %b1;
	addc.cc.u32 	%r2, %a2, %b2;
	addc.u32 	%r3, %a3, %b3;
	mov.b64 	%rd54, {%r0,%r1};
	mov.b64 	%rd55, {%r2,%r3};
	}
	selp.b64 	%rd56, %rd55, %rd53, %p9;
	selp.s64 	%rd57, -1, 0, %p9;
	sub.s64 	%rd58, %rd57, %rd15;
	cvt.u64.u32 	%rd59, %r17;
	shl.b64 	%rd60, %rd59, 32;
	add.s64 	%rd61, %rd56, 1;
	shr.u64 	%rd62, %rd61, 10;
	add.s64 	%rd63, %rd62, 1;
	shr.u64 	%rd64, %rd63, 1;
	shl.b64 	%rd65, %rd58, 52;
	add.s64 	%rd66, %rd65, %rd64;
	add.s64 	%rd67, %rd66, 4602678819172646912;
	or.b64  	%rd68, %rd67, %rd60;
	mov.b64 	%fd4, %rd68;
$L__BB1_9:
	st.param.f64 	[func_retval0], %fd4;
	st.param.b32 	[func_retval0+8], %r46;
	ret;

}


// ===== COMPILED SASS (sm_100) =====

	.target	sm_100

	.elftype	@"ET_EXEC"


//--------------------- .note.nv.tkinfo           --------------------------
	.section	.note.nv.tkinfo,"",@"SHT_NOTE"
	.sectionflags	@"SHF_NOTE_NV_TKINFO"
	.tkinfo
        /*0018*/ 	.word	0x00000002
        /*0030*/ 	.string	""
        /*0030*/ 	.string	"ptxas"
        /*0030*/ 	.string	"Cuda compilation tools, release 13.0, V13.0.88"
        /*0030*/ 	.string	"Build cuda_13.0.r13.0/compiler.36424714_0"
        /*0030*/ 	.string	"-arch sm_100 -m 64 "



//--------------------- .note.nv.cuinfo           --------------------------
	.section	.note.nv.cuinfo,"",@"SHT_NOTE"
	.sectionflags	@"SHF_NOTE_NV_CUINFO"
        /*0018*/ 	.short	0x0002
        /*001a*/ 	.short	0x0064
        /*001c*/ 	.short	0x0082
	.zero		2


//--------------------- .nv.info                  --------------------------
	.section	.nv.info,"",@"SHT_CUDA_INFO"
	.align	4


	//----- nvinfo : EIATTR_REGCOUNT
	.align		4
        /*0000*/ 	.byte	0x04, 0x2f
        /*0002*/ 	.short	(.L_12 - .L_11)
	.align		4
.L_11:
        /*0004*/ 	.word	index@(_Z10wos_kernelPKdS0_PKjPdidy)
        /*0008*/ 	.word	0x00000036


	//----- nvinfo : EIATTR_FRAME_SIZE
	.align		4
.L_12:
        /*000c*/ 	.byte	0x04, 0x11
        /*000e*/ 	.short	(.L_14 - .L_13)
	.align		4
.L_13:
        /*0010*/ 	.word	index@($_Z10wos_kernelPKdS0_PKjPdidy$__internal_trig_reduction_slowpathd)
        /*0014*/ 	.word	0x00000028


	//----- nvinfo : EIATTR_FRAME_SIZE
	.align		4
.L_14:
        /*0018*/ 	.byte	0x04, 0x11
        /*001a*/ 	.short	(.L_16 - .L_15)
	.align		4
.L_15:
        /*001c*/ 	.word	index@($__internal_0_$__cuda_sm20_div_rn_f64_full)
        /*0020*/ 	.word	0x00000028


	//----- nvinfo : EIATTR_FRAME_SIZE
	.align		4
.L_16:
        /*0024*/ 	.byte	0x04, 0x11
        /*0026*/ 	.short	(.L_18 - .L_17)
	.align		4
.L_17:
        /*0028*/ 	.word	index@(_Z10wos_kernelPKdS0_PKjPdidy)
        /*002c*/ 	.word	0x00000028


	//----- nvinfo : EIATTR_MIN_STACK_SIZE
	.align		4
.L_18:
        /*0030*/ 	.byte	0x04, 0x12
        /*0032*/ 	.short	(.L_20 - .L_19)
	.align		4
.L_19:
        /*0034*/ 	.word	index@(_Z10wos_kernelPKdS0_PKjPdidy)
        /*0038*/ 	.word	0x00000028
.L_20:


//--------------------- .nv.compat                --------------------------
	.section	.nv.compat,"",@"SHT_CUDA_COMPAT_INFO"
	.align	4
        /*0000*/ 	.byte	0x02, 0x09, 0x00, 0x00, 0x02, 0x02, 0x01, 0x00, 0x02, 0x05, 0x05, 0x00, 0x03, 0x07, 0x01, 0x01
        /*0010*/ 	.byte	0x02, 0x03, 0x00, 0x00, 0x02, 0x06, 0x01, 0x00, 0x04, 0x0b, 0x08, 0x00, 0x01, 0x00, 0x00, 0x00
        /*0020*/ 	.byte	0x00, 0x00, 0x00, 0x00


//--------------------- .nv.info._Z10wos_kernelPKdS0_PKjPdidy --------------------------
	.section	.nv.info._Z10wos_kernelPKdS0_PKjPdidy,"",@"SHT_CUDA_INFO"
	.sectionflags	@""
	.align	4


	//----- nvinfo : EIATTR_CUDA_API_VERSION
	.align		4
        /*0000*/ 	.byte	0x04, 0x37
        /*0002*/ 	.short	(.L_22 - .L_21)
.L_21:
        /*0004*/ 	.word	0x00000082


	//----- nvinfo : EIATTR_KPARAM_INFO
	.align		4
.L_22:
        /*0008*/ 	.byte	0x04, 0x17
        /*000a*/ 	.short	(.L_24 - .L_23)
.L_23:
        /*000c*/ 	.word	0x00000000
        /*0010*/ 	.short	0x0006
        /*0012*/ 	.short	0x0030
        /*0014*/ 	.byte	0x00, 0xf0, 0x21, 0x00


	//----- nvinfo : EIATTR_KPARAM_INFO
	.align		4
.L_24:
        /*0018*/ 	.byte	0x04, 0x17
        /*001a*/ 	.short	(.L_26 - .L_25)
.L_25:
        /*001c*/ 	.word	0x00000000
        /*0020*/ 	.short	0x0005
        /*0022*/ 	.short	0x0028
        /*0024*/ 	.byte	0x00, 0xf0, 0x21, 0x00


	//----- nvinfo : EIATTR_KPARAM_INFO
	.align		4
.L_26:
        /*0028*/ 	.byte	0x04, 0x17
        /*002a*/ 	.short	(.L_28 - .L_27)
.L_27:
        /*002c*/ 	.word	0x00000000
        /*0030*/ 	.short	0x0004
        /*0032*/ 	.short	0x0020
        /*0034*/ 	.byte	0x00, 0xf0, 0x11, 0x00


	//----- nvinfo : EIATTR_KPARAM_INFO
	.align		4
.L_28:
        /*0038*/ 	.byte	0x04, 0x17
        /*003a*/ 	.short	(.L_30 - .L_29)
.L_29:
        /*003c*/ 	.word	0x00000000
        /*0040*/ 	.short	0x0003
        /*0042*/ 	.short	0x0018
        /*0044*/ 	.byte	0x00, 0xf5, 0x21, 0x00


	//----- nvinfo : EIATTR_KPARAM_INFO
	.align		4
.L_30:
        /*0048*/ 	.byte	0x04, 0x17
        /*004a*/ 	.short	(.L_32 - .L_31)
.L_31:
        /*004c*/ 	.word	0x00000000
        /*0050*/ 	.short	0x0002
        /*0052*/ 	.short	0x0010
        /*0054*/ 	.byte	0x00, 0xf5, 0x21, 0x00


	//----- nvinfo : EIATTR_KPARAM_INFO
	.align		4
.L_32:
        /*0058*/ 	.byte	0x04, 0x17
        /*005a*/ 	.short	(.L_34 - .L_33)
.L_33:
        /*005c*/ 	.word	0x00000000
        /*0060*/ 	.short	0x0001
        /*0062*/ 	.short	0x0008
        /*0064*/ 	.byte	0x00, 0xf5, 0x21, 0x00


	//----- nvinfo : EIATTR_KPARAM_INFO
	.align		4
.L_34:
        /*0068*/ 	.byte	0x04, 0x17
        /*006a*/ 	.short	(.L_36 - .L_35)
.L_35:
        /*006c*/ 	.word	0x00000000
        /*0070*/ 	.short	0x0000
        /*0072*/ 	.short	0x0000
        /*0074*/ 	.byte	0x00, 0xf5, 0x21, 0x00


	//----- nvinfo : EIATTR_SPARSE_MMA_MASK
	.align		4
.L_36:
        /*0078*/ 	.byte	0x03, 0x50
        /*007a*/ 	.short	0x0000


	//----- nvinfo : EIATTR_MAXREG_COUNT
	.align		4
        /*007c*/ 	.byte	0x03, 0x1b
        /*007e*/ 	.short	0x00ff


	//----- nvinfo : EIATTR_MERCURY_ISA_VERSION
	.align		4
        /*0080*/ 	.byte	0x03, 0x5f
        /*0082*/ 	.short	0x0101


	//----- nvinfo : EIATTR_VRC_CTA_INIT_COUNT
	.align		4
        /*0084*/ 	.byte	0x02, 0x4a
	.zero		1
	.zero		1


	//----- nvinfo : EIATTR_EXIT_INSTR_OFFSETS
	.align		4
        /*0088*/ 	.byte	0x04, 0x1c
        /*008a*/ 	.short	(.L_38 - .L_37)


	//   ....[0]....
.L_37:
        /*008c*/ 	.word	0x00000080


	//   ....[1]....
        /*0090*/ 	.word	0x00001360


	//----- nvinfo : EIATTR_CRS_STACK_SIZE
	.align		4
.L_38:
        /*0094*/ 	.byte	0x04, 0x1e
        /*0096*/ 	.short	(.L_40 - .L_39)
.L_39:
        /*0098*/ 	.word	0x00000000


	//----- nvinfo : EIATTR_CBANK_PARAM_SIZE
	.align		4
.L_40:
        /*009c*/ 	.byte	0x03, 0x19
        /*009e*/ 	.short	0x0038


	//----- nvinfo : EIATTR_PARAM_CBANK
	.align		4
        /*00a0*/ 	.byte	0x04, 0x0a
        /*00a2*/ 	.short	(.L_42 - .L_41)
	.align		4
.L_41:
        /*00a4*/ 	.word	index@(.nv.constant0._Z10wos_kernelPKdS0_PKjPdidy)
        /*00a8*/ 	.short	0x0380
        /*00aa*/ 	.short	0x0038


	//----- nvinfo : EIATTR_SW_WAR
	.align		4
.L_42:
        /*00ac*/ 	.byte	0x04, 0x36
        /*00ae*/ 	.short	(.L_44 - .L_43)
.L_43:
        /*00b0*/ 	.word	0x00000008
.L_44:


//--------------------- .nv.callgraph             --------------------------
	.section	.nv.callgraph,"",@"SHT_CUDA_CALLGRAPH"
	.align	4
	.sectionentsize	8
	.align		4
        /*0000*/ 	.word	0x00000000
	.align		4
        /*0004*/ 	.word	0xffffffff
	.align		4
        /*0008*/ 	.word	0x00000000
	.align		4
        /*000c*/ 	.word	0xfffffffe
	.align		4
        /*0010*/ 	.word	0x00000000
	.align		4
        /*0014*/ 	.word	0xfffffffd
	.align		4
        /*0018*/ 	.word	0x00000000
	.align		4
        /*001c*/ 	.word	0xfffffffc


//--------------------- .nv.constant4             --------------------------
	.section	.nv.constant4,"a",@progbits
	.align	8
	.align		8
.nv.constant4:
        /*0000*/ 	.dword	precalc_xorwow_matrix
	.align		8
        /*0008*/ 	.dword	precalc_xorwow_offset_matrix
	.align		8
        /*0010*/ 	.dword	mrg32k3aM1
	.align		8
        /*0018*/ 	.dword	mrg32k3aM2
	.align		8
        /*0020*/ 	.dword	mrg32k3aM1SubSeq
	.align		8
        /*0028*/ 	.dword	mrg32k3aM2SubSeq
	.align		8
        /*0030*/ 	.dword	mrg32k3aM1Seq
	.align		8
        /*0038*/ 	.dword	mrg32k3aM2Seq
	.align		8
        /*0040*/ 	.dword	__cudart_i2opi_d
	.align		8
        /*0048*/ 	.dword	__cudart_sin_cos_coeffs


//--------------------- .nv.constant3             --------------------------
	.section	.nv.constant3,"a",@progbits
	.align	8
.nv.constant3:
	.type		__cr_lgamma_table,@object
	.size		__cr_lgamma_table,(.L_8 - __cr_lgamma_table)
__cr_lgamma_table:
        /*0000*/ 	.byte	0x00, 0x00, 0x00, 0x00, 0x00, 0x00, 0x00, 0x00, 0x00, 0x00, 0x00, 0x00, 0x00, 0x00, 0x00, 0x00
        /*0010*/ 	.byte	0xef, 0x39, 0xfa, 0xfe, 0x42, 0x2e, 0xe6, 0x3f, 0x02, 0x20, 0x2a, 0xfa, 0x0b, 0xab, 0xfc, 0x3f
        /*0020*/ 	.byte	0xf9, 0x2c, 0x92, 0x7c, 0xa7, 0x6c, 0x09, 0x40, 0xc9, 0x79, 0x44, 0x3c, 0x64, 0x26, 0x13, 0x40
        /*0030*/ 	.byte	0xca, 0x01, 0xcf, 0x3a, 0x27, 0x51, 0x1a, 0x40, 0x30, 0xcc, 0x2d, 0xf3, 0xe1, 0x0c, 0x21, 0x40
        /*0040*/ 	.byte	0x0d, 0xb7, 0xfc, 0x82, 0x8e, 0x35, 0x25, 0x40
.L_8:


//--------------------- .text._Z10wos_kernelPKdS0_PKjPdidy --------------------------
	.section	.text._Z10wos_kernelPKdS0_PKjPdidy,"ax",@progbits
	.align	128
        .global         _Z10wos_kernelPKdS0_PKjPdidy
        .type           _Z10wos_kernelPKdS0_PKjPdidy,@function
        .size           _Z10wos_kernelPKdS0_PKjPdidy,(.L_x_31 - _Z10wos_kernelPKdS0_PKjPdidy)
        .other          _Z10wos_kernelPKdS0_PKjPdidy,@"STO_CUDA_ENTRY STV_DEFAULT"
_Z10wos_kernelPKdS0_PKjPdidy:
.text._Z10wos_kernelPKdS0_PKjPdidy:
[----:B------:R-:W0:Y:S01]  /*0000*/  LDC R1, c[0x0][0x37c] ;  /* 0x0000df00ff017b82 */ /* 0x000e220000000800 */
[----:B------:R-:W1:Y:S07]  /*0010*/  S2R R3, SR_TID.X ;  /* 0x0000000000037919 */ /* 0x000e6e0000002100 */
[----:B------:R-:W1:Y:S01]  /*0020*/  S2UR UR4, SR_CTAID.X ;  /* 0x00000000000479c3 */ /* 0x000e620000002500 */
[----:B------:R-:W2:Y:S01]  /*0030*/  LDCU UR5, c[0x0][0x3a0] ;  /* 0x00007400ff0577ac */ /* 0x000ea20008000800 */
[----:B0-----:R-:W-:-:S06]  /*0040*/  VIADD R1, R1, 0xffffffd8 ;  /* 0xffffffd801017836 */ /* 0x001fcc0000000000 */
[----:B------:R-:W1:Y:S02]  /*0050*/  LDC R0, c[0x0][0x360] ;  /* 0x0000d800ff007b82 */ /* 0x000e640000000800 */
[----:B-1----:R-:W-:-:S05]  /*0060*/  IMAD R0, R0, UR4, R3 ;  /* 0x0000000400007c24 */ /* 0x002fca000f8e0203 */
[----:B--2---:R-:W-:-:S13]  /*0070*/  ISETP.GE.AND P0, PT, R0, UR5, PT ;  /* 0x0000000500007c0c */ /* 0x004fda000bf06270 */
[----:B------:R-:W-:Y:S05]  /*0080*/  @P0 EXIT ;  /* 0x000000000000094d */ /* 0x000fea0003800000 */
[----:B------:R-:W0:Y:S01]  /*0090*/  LDC.64 R6, c[0x0][0x390] ;  /* 0x0000e400ff067b82 */ /* 0x000e220000000a00 */
[----:B------:R-:W1:Y:S01]  /*00a0*/  LDCU.64 UR4, c[0x0][0x358] ;  /* 0x00006b00ff0477ac */ /* 0x000e620008000a00 */
[----:B------:R-:W2:Y:S01]  /*00b0*/  LDCU.64 UR10, c[0x0][0x3b0] ;  /* 0x00007600ff0a77ac */ /* 0x000ea20008000a00 */
[----:B------:R-:W3:Y:S01]  /*00c0*/  LDCU.64 UR8, c[0x4][0x48] ;  /* 0x01000900ff0877ac */ /* 0x000ee20008000a00 */
[----:B0-----:R-:W-:-:S06]  /*00d0*/  IMAD.WIDE R6, R0, 0x4, R6 ;  /* 0x0000000400067825 */ /* 0x001fcc00078e0206 */
[----:B-1----:R-:W4:Y:S01]  /*00e0*/  LDG.E R6, desc[UR4][R6.64] ;  /* 0x0000000406067981 */ /* 0x002f22000c1e1900 */
[----:B------:R-:W-:Y:S01]  /*00f0*/  BSSY.RECONVERGENT B1, `(.L_x_0) ;  /* 0x000010c000017945 */ /* 0x000fe20003800200 */
[----:B------:R-:W-:Y:S02]  /*0100*/  CS2R R40, SRZ ;  /* 0x0000000000287805 */ /* 0x000fe4000001ff00 */
[----:B----4-:R-:W-:-:S13]  /*0110*/  ISETP.NE.AND P0, PT, R6, RZ, PT ;  /* 0x000000ff0600720c */ /* 0x010fda0003f05270 */
[----:B--23--:R-:W-:Y:S05]  /*0120*/  @!P0 BRA `(.L_x_1) ;  /* 0x0000001000208947 */ /* 0x00cfea0003800000 */
[----:B------:R-:W0:Y:S01]  /*0130*/  LDCU.64 UR6, c[0x0][0x388] ;  /* 0x00007100ff0677ac */ /* 0x000e220008000a00 */
[----:B------:R-:W-:Y:S02]  /*0140*/  SHF.R.S32.HI R3, RZ, 0x1f, R0 ;  /* 0x0000001fff037819 */ /* 0x000fe40000011400 */
[----:B0-----:R-:W-:-:S04]  /*0150*/  LEA R32, P0, R0, UR6, 0x3 ;  /* 0x0000000600207c11 */ /* 0x001fc8000f8018ff */
[C---:B------:R-:W-:Y:S02]  /*0160*/  LEA.HI.X R33, R0.reuse, UR7, R3, 0x3, P0 ;  /* 0x0000000700217c11 */ /* 0x040fe400080f1c03 */
[----:B------:R-:W0:Y:S04]  /*0170*/  LDC.64 R2, c[0x0][0x3b0] ;  /* 0x0000ec00ff027b82 */ /* 0x000e280000000a00 */
[----:B------:R-:W2:Y:S01]  /*0180*/  LDG.E.64 R32, desc[UR4][R32.64] ;  /* 0x0000000420207981 */ /* 0x000ea2000c1e1b00 */
[----:B------:R-:W-:Y:S01]  /*0190*/  SHF.R.S32.HI R8, RZ, 0x1f, R0 ;  /* 0x0000001fff087819 */ /* 0x000fe20000011400 */
[----:B------:R-:W-:Y:S01]  /*01a0*/  IMAD.HI.U32 R5, R0, -0x326172a9, RZ ;  /* 0xcd9e8d5700057827 */ /* 0x000fe200078e00ff */
[----:B------:R-:W-:Y:S01]  /*01b0*/  BSSY.RECONVERGENT B0, `(.L_x_2) ;  /* 0x00000fe000007945 */ /* 0x000fe20003800200 */
[----:B------:R-:W-:-:S02]  /*01c0*/  CS2R R40, SRZ ;  /* 0x0000000000287805 */ /* 0x000fc4000001ff00 */
[----:B------:R-:W-:Y:S02]  /*01d0*/  IMAD R11, R0, -0x326172a9, RZ ;  /* 0xcd9e8d57000b7824 */ /* 0x000fe400078e02ff */
[----:B------:R-:W-:Y:S02]  /*01e0*/  IMAD.MOV.U32 R42, RZ, RZ, RZ ;  /* 0x000000ffff2a7224 */ /* 0x000fe400078e00ff */
[----:B------:R-:W-:Y:S01]  /*01f0*/  IMAD.MOV.U32 R43, RZ, RZ, R0 ;  /* 0x000000ffff2b7224 */ /* 0x000fe200078e0000 */
[----:B0-----:R-:W-:Y:S01]  /*0200*/  LOP3.LUT R10, R8, R3, RZ, 0x3c, !PT ;  /* 0x00000003080a7212 */ /* 0x001fe200078e3cff */
[----:B------:R-:W-:Y:S01]  /*0210*/  VIADD R4, R2, 0x9e3779b9 ;  /* 0x9e3779b902047836 */ /* 0x000fe20000000000 */
[----:B------:R-:W-:Y:S01]  /*0220*/  LOP3.LUT R9, R5, R2, RZ, 0x3c, !PT ;  /* 0x0000000205097212 */ /* 0x000fe200078e3cff */
[----:B------:R-:W-:Y:S02]  /*0230*/  VIADD R5, R3, 0xbb67ae85 ;  /* 0xbb67ae8503057836 */ /* 0x000fe40000000000 */
[----:B------:R-:W-:-:S04]  /*0240*/  IMAD.HI.U32 R7, R10, -0x326172a9, RZ ;  /* 0xcd9e8d570a077827 */ /* 0x000fc800078e00ff */
[----:B------:R-:W-:Y:S01]  /*0250*/  IMAD.HI.U32 R12, R9, -0x2daee0ad, RZ ;  /* 0xd2511f53090c7827 */ /* 0x000fe200078e00ff */
[----:B------:R-:W-:-:S03]  /*0260*/  LOP3.LUT R11, R4, R11, R7, 0x96, !PT ;  /* 0x0000000b040b7212 */ /* 0x000fc600078e9607 */
[----:B------:R-:W-:Y:S01]  /*0270*/  VIADD R7, R3, 0x76cf5d0a ;  /* 0x76cf5d0a03077836 */ /* 0x000fe20000000000 */
[----:B------:R-:W-:Y:S01]  /*0280*/  LOP3.LUT R5, R12, R5, RZ, 0x3c, !PT ;  /* 0x000000050c057212 */ /* 0x000fe200078e3cff */
[----:B------:R-:W-:Y:S02]  /*0290*/  IMAD R13, R9, -0x2daee0ad, RZ ;  /* 0xd2511f53090d7824 */ /* 0x000fe400078e02ff */
[----:B------:R-:W-:-:S04]  /*02a0*/  IMAD.HI.U32 R12, R11, -0x2daee0ad, RZ ;  /* 0xd2511f530b0c7827 */ /* 0x000fc800078e00ff */
[----:B------:R-:W-:Y:S01]  /*02b0*/  IMAD R10, R10, -0x326172a9, RZ ;  /* 0xcd9e8d570a0a7824 */ /* 0x000fe200078e02ff */
[----:B------:R-:W-:Y:S01]  /*02c0*/  LOP3.LUT R13, R7, R13, R12, 0x96, !PT ;  /* 0x0000000d070d7212 */ /* 0x000fe200078e960c */
[----:B------:R-:W-:-:S04]  /*02d0*/  IMAD.HI.U32 R9, R5, -0x326172a9, RZ ;  /* 0xcd9e8d5705097827 */ /* 0x000fc800078e00ff */
[----:B------:R-:W-:Y:S02]  /*02e0*/  VIADD R4, R2, 0x3c6ef372 ;  /* 0x3c6ef37202047836 */ /* 0x000fe40000000000 */
[----:B------:R-:W-:Y:S02]  /*02f0*/  IMAD R14, R11, -0x2daee0ad, RZ ;  /* 0xd2511f530b0e7824 */ /* 0x000fe400078e02ff */
[----:B------:R-:W-:Y:S01]  /*0300*/  IMAD R5, R5, -0x326172a9, RZ ;  /* 0xcd9e8d5705057824 */ /* 0x000fe200078e02ff */
[----:B------:R-:W-:Y:S01]  /*0310*/  LOP3.LUT R12, R4, R10, R9, 0x96, !PT ;  /* 0x0000000a040c7212 */ /* 0x000fe200078e9609 */
[----:B------:R-:W-:Y:S02]  /*0320*/  VIADD R9, R2, 0xdaa66d2b ;  /* 0xdaa66d2b02097836 */ /* 0x000fe40000000000 */
[----:B------:R-:W-:-:S04]  /*0330*/  IMAD.HI.U32 R4, R13, -0x326172a9, RZ ;  /* 0xcd9e8d570d047827 */ /* 0x000fc800078e00ff */
[----:B------:R-:W-:Y:S01]  /*0340*/  IMAD.HI.U32 R11, R12, -0x2daee0ad, RZ ;  /* 0xd2511f530c0b7827 */ /* 0x000fe200078e00ff */
[----:B------:R-:W-:-:S03]  /*0350*/  LOP3.LUT R5, R9, R5, R4, 0x96, !PT ;  /* 0x0000000509057212 */ /* 0x000fc600078e9604 */
[C---:B------:R-:W-:Y:S02]  /*0360*/  VIADD R10, R3.reuse, 0x32370b8f ;  /* 0x32370b8f030a7836 */ /* 0x040fe40000000000 */
[----:B------:R-:W-:Y:S02]  /*0370*/  IMAD R16, R12, -0x2daee0ad, RZ ;  /* 0xd2511f530c107824 */ /* 0x000fe400078e02ff */
[----:B------:R-:W-:Y:S01]  /*0380*/  VIADD R4, R3, 0xed9eba14 ;  /* 0xed9eba1403047836 */ /* 0x000fe20000000000 */
[----:B------:R-:W-:Y:S01]  /*0390*/  LOP3.LUT R14, R10, R14, R11, 0x96, !PT ;  /* 0x0000000e0a0e7212 */ /* 0x000fe200078e960b */
[----:B------:R-:W-:Y:S02]  /*03a0*/  IMAD R13, R13, -0x326172a9, RZ ;  /* 0xcd9e8d570d0d7824 */ /* 0x000fe400078e02ff */
        /* <DEDUP_REMOVED lines=11> */
[----:B------:R-:W-:Y:S02]  /*0460*/  VIADD R5, R3, 0xa9066899 ;  /* 0xa906689903057836 */ /* 0x000fe40000000000 */
[----:B------:R-:W-:Y:S02]  /*0470*/  IMAD R15, R15, -0x326172a9, RZ ;  /* 0xcd9e8d570f0f7824 */ /* 0x000fe400078e02ff */
[----:B------:R-:W-:Y:S01]  /*0480*/  IMAD.HI.U32 R17, R14, -0x2daee0ad, RZ ;  /* 0xd2511f530e117827 */ /* 0x000fe200078e00ff */
[----:B------:R-:W-:-:S03]  /*0490*/  LOP3.LUT R5, R5, R16, R12, 0x96, !PT ;  /* 0x0000001005057212 */ /* 0x000fc600078e960c */
[----:B------:R-:W-:Y:S02]  /*04a0*/  IMAD R16, R13, -0x2daee0ad, RZ ;  /* 0xd2511f530d107824 */ /* 0x000fe400078e02ff */
[----:B------:R-:W-:Y:S02]  /*04b0*/  VIADD R12, R3, 0x646e171e ;  /* 0x646e171e030c7836 */ /* 0x000fe40000000000 */
[----:B------:R-:W-:-:S03]  /*04c0*/  IMAD.HI.U32 R13, R5, -0x326172a9, RZ ;  /* 0xcd9e8d57050d7827 */ /* 0x000fc600078e00ff */
[----:B------:R-:W-:Y:S01]  /*04d0*/  LOP3.LUT R16, R12, R16, R17, 0x96, !PT ;  /* 0x000000100c107212 */ /* 0x000fe200078e9611 */
        /* <DEDUP_REMOVED lines=22> */
[----:B------:R-:W-:Y:S01]  /*0640*/  IMAD.WIDE.U32 R38, R16, -0x2daee0ad, RZ ;  /* 0xd2511f5310267825 */ /* 0x000fe200078e00ff */
[----:B------:R-:W-:-:S03]  /*0650*/  LOP3.LUT R30, R2, R30, R17, 0x96, !PT ;  /* 0x0000001e021e7212 */ /* 0x000fc600078e9611 */
[----:B------:R-:W-:Y:S02]  /*0660*/  VIADD R29, R3, 0x96a522ad ;  /* 0x96a522ad031d7836 */ /* 0x000fe40000000000 */
[----:B------:R-:W-:Y:S02]  /*0670*/  IMAD.MOV.U32 R16, RZ, RZ, RZ ;  /* 0x000000ffff107224 */ /* 0x000fe400078e00ff */
[----:B------:R-:W-:Y:S01]  /*0680*/  IMAD R44, R4, -0x326172a9, RZ ;  /* 0xcd9e8d57042c7824 */ /* 0x000fe200078e02ff */
[----:B------:R-:W-:Y:S01]  /*0690*/  LOP3.LUT R31, R29, R5, R39, 0x96, !PT ;  /* 0x000000051d1f7212 */ /* 0x000fe200078e9627 */
[----:B------:R-:W-:Y:S02]  /*06a0*/  IMAD.MOV.U32 R39, RZ, RZ, RZ ;  /* 0x000000ffff277224 */ /* 0x000fe400078e00ff */
[----:B--2---:R-:W-:Y:S02]  /*06b0*/  IMAD.MOV.U32 R2, RZ, RZ, R32 ;  /* 0x000000ffff027224 */ /* 0x004fe400078e0020 */
[----:B------:R-:W-:-:S07]  /*06c0*/  IMAD.MOV.U32 R3, RZ, RZ, R33 ;  /* 0x000000ffff037224 */ /* 0x000fce00078e0021 */
.L_x_14:
[----:B------:R-:W-:Y:S01]  /*06d0*/  DADD R4, -R2, 1 ;  /* 0x3ff0000002047429 */ /* 0x000fe20000000100 */
[----:B------:R-:W-:Y:S01]  /*06e0*/  UMOV UR6, 0xa0b5ed8d ;  /* 0xa0b5ed8d00067882 */ /* 0x000fe20000000000 */
[----:B------:R-:W-:Y:S01]  /*06f0*/  UMOV UR7, 0x3eb0c6f7 ;  /* 0x3eb0c6f700077882 */ /* 0x000fe20000000000 */
[----:B------:R-:W-:Y:S01]  /*0700*/  ISETP.NE.AND P2, PT, R16, 0x1, PT ;  /* 0x000000011000780c */ /* 0x000fe20003f45270 */
[----:B------:R-:W-:Y:S01]  /*0710*/  BSSY.RECONVERGENT B2, `(.L_x_3) ;  /* 0x0000059000027945 */ /* 0x000fe20003800200 */
[----:B------:R-:W-:Y:S02]  /*0720*/  IMAD.MOV.U32 R45, RZ, RZ, 0x2 ;  /* 0x00000002ff2d7424 */ /* 0x000fe400078e00ff */
[----:B------:R-:W-:Y:S01]  /*0730*/  IMAD.MOV.U32 R18, RZ, RZ, R44 ;  /* 0x000000ffff127224 */ /* 0x000fe200078e002c */
[----:B------:R-:W-:-:S06]  /*0740*/  DSETP.GT.AND P0, PT, R4, R2, PT ;  /* 0x000000020400722a */ /* 0x000fcc0003f04000 */
[----:B------:R-:W-:Y:S01]  /*0750*/  FSEL R34, R2, R4, P0 ;  /* 0x0000000402227208 */ /* 0x000fe20000000000 */
[----:B------:R-:W-:Y:S01]  /*0760*/  VIADD R4, R40, 0x1 ;  /* 0x0000000128047836 */ /* 0x000fe20000000000 */
[----:B------:R-:W-:Y:S01]  /*0770*/  FSEL R35, R3, R5, P0 ;  /* 0x0000000503237208 */ /* 0x000fe20000000000 */
[----:B------:R-:W-:-:S05]  /*0780*/  VIADD R5, R39, 0x1 ;  /* 0x0000000127057836 */ /* 0x000fca0000000000 */
[----:B------:R-:W-:-:S06]  /*0790*/  DSETP.GEU.AND P1, PT, R34, UR6, PT ;  /* 0x0000000622007e2a */ /* 0x000fcc000bf2e000 */
[----:B------:R-:W-:Y:S01]  /*07a0*/  DSETP.GT.AND P0, PT, R2, 0.5, !P1 ;  /* 0x3fe000000200742a */ /* 0x000fe20004f04000 */
[----:B------:R-:W-:Y:S02]  /*07b0*/  FSEL R36, R32, R2, !P1 ;  /* 0x0000000220247208 */ /* 0x000fe40004800000 */
[----:B------:R-:W-:-:S05]  /*07c0*/  FSEL R37, R33, R3, !P1 ;  /* 0x0000000321257208 */ /* 0x000fca0004800000 */
[----:B------:R-:W-:-:S04]  /*07d0*/  @P1 IMAD.MOV R5, RZ, RZ, R39 ;  /* 0x000000ffff051224 */ /* 0x000fc800078e0227 */
[----:B------:R-:W-:Y:S02]  /*07e0*/  IMAD.MOV.U32 R39, RZ, RZ, R5 ;  /* 0x000000ffff277224 */ /* 0x000fe400078e0005 */
[----:B------:R-:W-:-:S04]  /*07f0*/  @!P0 IMAD.MOV R4, RZ, RZ, R40 ;  /* 0x000000ffff048224 */ /* 0x000fc800078e0228 */
[----:B------:R-:W-:Y:S01]  /*0800*/  IMAD.MOV.U32 R40, RZ, RZ, R4 ;  /* 0x000000ffff287224 */ /* 0x000fe200078e0004 */
[----:B------:R-:W-:Y:S06]  /*0810*/  @!P2 BRA `(.L_x_4) ;  /* 0x000000040020a947 */ /* 0x000fec0003800000 */
[----:B------:R-:W-:-:S13]  /*0820*/  ISETP.NE.AND P0, PT, R16, 0x3, PT ;  /* 0x000000031000780c */ /* 0x000fda0003f05270 */
[----:B------:R-:W-:Y:S05]  /*0830*/  @!P0 BRA `(.L_x_5) ;  /* 0x0000000000188947 */ /* 0x000fea0003800000 */
[----:B------:R-:W-:-:S13]  /*0840*/  ISETP.NE.AND P0, PT, R16, 0x2, PT ;  /* 0x000000021000780c */ /* 0x000fda0003f05270 */
[----:B------:R-:W-:Y:S02]  /*0850*/  @!P0 IMAD.MOV.U32 R45, RZ, RZ, 0x3 ;  /* 0x00000003ff2d8424 */ /* 0x000fe400078e00ff */
[----:B------:R-:W-:Y:S02]  /*0860*/  @!P0 IMAD.MOV.U32 R18, RZ, RZ, R31 ;  /* 0x000000ffff128224 */ /* 0x000fe400078e001f */
[----:B------:R-:W-:Y:S02]  /*0870*/  @P0 VIADD R45, R16, 0x1 ;  /* 0x00000001102d0836 */ /* 0x000fe40000000000 */
[----:B------:R-:W-:Y:S01]  /*0880*/  @P0 IMAD.MOV.U32 R18, RZ, RZ, R30 ;  /* 0x000000ffff120224 */ /* 0x000fe200078e001e */
[----:B------:R-:W-:Y:S06]  /*0890*/  BRA `(.L_x_4) ;  /* 0x0000000400007947 */ /* 0x000fec0003800000 */
.L_x_5:
[----:B------:R-:W-:Y:S01]  /*08a0*/  VIADD R41, R41, 0x1 ;  /* 0x0000000129297836 */ /* 0x000fe20000000000 */
[----:B------:R-:W-:Y:S03]  /*08b0*/  BSSY.RECONVERGENT B3, `(.L_x_6) ;  /* 0x000000c000037945 */ /* 0x000fe60003800200 */
[C---:B------:R-:W-:Y:S01]  /*08c0*/  IMAD.WIDE.U32 R18, R41.reuse, -0x2daee0ad, RZ ;  /* 0xd2511f5329127825 */ /* 0x040fe200078e00ff */
[----:B------:R-:W-:-:S13]  /*08d0*/  ISETP.NE.AND P0, PT, R41, RZ, PT ;  /* 0x000000ff2900720c */ /* 0x000fda0003f05270 */
[----:B------:R-:W-:Y:S05]  /*08e0*/  @P0 BRA `(.L_x_7) ;  /* 0x0000000000200947 */ /* 0x000fea0003800000 */
[----:B------:R-:W-:-:S05]  /*08f0*/  VIADD R42, R42, 0x1 ;  /* 0x000000012a2a7836 */ /* 0x000fca0000000000 */
[----:B------:R-:W-:-:S13]  /*0900*/  ISETP.NE.AND P0, PT, R42, RZ, PT ;  /* 0x000000ff2a00720c */ /* 0x000fda0003f05270 */
[----:B------:R-:W-:Y:S02]  /*0910*/  @!P0 VIADD R43, R43, 0x1 ;  /* 0x000000012b2b8836 */ /* 0x000fe40000000000 */
[----:B------:R-:W-:Y:S02]  /*0920*/  @!P0 VIADD R2, R8, 0x1 ;  /* 0x0000000108028836 */ /* 0x000fe40000000000 */
[----:B------:R-:W-:Y:S01]  /*0930*/  @!P0 IMAD.MOV.U32 R42, RZ, RZ, RZ ;  /* 0x000000ffff2a8224 */ /* 0x000fe200078e00ff */
[----:B------:R-:W-:-:S13]  /*0940*/  ISETP.NE.AND P1, PT, R43, RZ, !P0 ;  /* 0x000000ff2b00720c */ /* 0x000fda0004725270 */
[----:B------:R-:W-:-:S04]  /*0950*/  @P1 IMAD.MOV R2, RZ, RZ, R8 ;  /* 0x000000ffff021224 */ /* 0x000fc800078e0208 */
[----:B------:R-:W-:-:S07]  /*0960*/  @!P0 IMAD.MOV.U32 R8, RZ, RZ, R2 ;  /* 0x000000ffff088224 */ /* 0x000fce00078e0002 */
.L_x_7:
[----:B------:R-:W-:Y:S05]  /*0970*/  BSYNC.RECONVERGENT B3 ;  /* 0x0000000000037941 */ /* 0x000fea0003800200 */
.L_x_6:
[----:B------:R-:W-:Y:S01]  /*0980*/  IMAD.WIDE.U32 R4, R43, -0x326172a9, RZ ;  /* 0xcd9e8d572b047825 */ /* 0x000fe200078e00ff */
[----:B------:R-:W-:Y:S01]  /*0990*/  LOP3.LUT R2, R8, UR11, R19, 0x96, !PT ;  /* 0x0000000b08027c12 */ /* 0x000fe2000f8e9613 */
[----:B------:R-:W-:Y:S02]  /*09a0*/  UIADD3 UR6, UPT, UPT, UR10, -0x61c88647, URZ ;  /* 0x9e3779b90a067890 */ /* 0x000fe4000fffe0ff */
[----:B------:R-:W-:Y:S01]  /*09b0*/  UIADD3 UR7, UPT, UPT, UR11, -0x4498517b, URZ ;  /* 0xbb67ae850b077890 */ /* 0x000fe2000fffe0ff */
[----:B------:R-:W-:Y:S01]  /*09c0*/  LOP3.LUT R16, R42, UR10, R5, 0x96, !PT ;  /* 0x0000000a2a107c12 */ /* 0x000fe2000f8e9605 */
[----:B------:R-:W-:-:S04]  /*09d0*/  IMAD.WIDE.U32 R2, R2, -0x326172a9, RZ ;  /* 0xcd9e8d5702027825 */ /* 0x000fc800078e00ff */
[----:B------:R-:W-:Y:S01]  /*09e0*/  IMAD.WIDE.U32 R16, R16, -0x2daee0ad, RZ ;  /* 0xd2511f5310107825 */ /* 0x000fe200078e00ff */
[----:B------:R-:W-:Y:S01]  /*09f0*/  LOP3.LUT R4, R4, UR6, R3, 0x96, !PT ;  /* 0x0000000604047c12 */ /* 0x000fe2000f8e9603 */
[----:B------:R-:W-:-:S03]  /*0a00*/  UIADD3 UR6, UPT, UPT, UR10, 0x3c6ef372, URZ ;  /* 0x3c6ef3720a067890 */ /* 0x000fc6000fffe0ff */
[----:B------:R-:W-:Y:S01]  /*0a10*/  LOP3.LUT R18, R18, UR7, R17, 0x96, !PT ;  /* 0x0000000712127c12 */ /* 0x000fe2000f8e9611 */
[----:B------:R-:W-:Y:S01]  /*0a20*/  IMAD.WIDE.U32 R4, R4, -0x2daee0ad, RZ ;  /* 0xd2511f5304047825 */ /* 0x000fe200078e00ff */
[----:B------:R-:W-:-:S03]  /*0a30*/  UIADD3 UR7, UPT, UPT, UR11, -0x56f99767, URZ ;  /* 0xa90668990b077890 */ /* 0x000fc6000fffe0ff */
[----:B------:R-:W-:Y:S01]  /*0a40*/  IMAD.WIDE.U32 R18, R18, -0x326172a9, RZ ;  /* 0xcd9e8d5712127825 */ /* 0x000fe200078e00ff */
[----:B------:R-:W-:-:S04]  /*0a50*/  LOP3.LUT R3, R7, R16, R5, 0x96, !PT ;  /* 0x0000001007037212 */ /* 0x000fc800078e9605 */
[----:B------:R-:W-:Y:S01]  /*0a60*/  LOP3.LUT R16, R2, UR6, R19, 0x96, !PT ;  /* 0x0000000602107c12 */ /* 0x000fe2000f8e9613 */
[----:B------:R-:W-:Y:S01]  /*0a70*/  IMAD.WIDE.U32 R2, R3, -0x326172a9, RZ ;  /* 0xcd9e8d5703027825 */ /* 0x000fe200078e00ff */
[----:B------:R-:W-:-:S03]  /*0a80*/  UIADD3 UR6, UPT, UPT, UR11, -0x126145ec, URZ ;  /* 0xed9eba140b067890 */ /* 0x000fc6000fffe0ff */
[----:B------:R-:W-:Y:S01]  /*0a90*/  IMAD.WIDE.U32 R16, R16, -0x2daee0ad, RZ ;  /* 0xd2511f5310107825 */ /* 0x000fe200078e00ff */
[----:B------:R-:W-:-:S04]  /*0aa0*/  LOP3.LUT R5, R9, R18, R3, 0x96, !PT ;  /* 0x0000001209057212 */ /* 0x000fc800078e9603 */
[----:B------:R-:W-:Y:S01]  /*0ab0*/  LOP3.LUT R18, R10, R4, R17, 0x96, !PT ;  /* 0x000000040a127212 */ /* 0x000fe200078e9611 */
[----:B------:R-:W-:-:S04]  /*0ac0*/  IMAD.WIDE.U32 R4, R5, -0x2daee0ad, RZ ;  /* 0xd2511f5305047825 */ /* 0x000fc800078e00ff */
[----:B------:R-:W-:Y:S01]  /*0ad0*/  IMAD.WIDE.U32 R18, R18, -0x326172a9, RZ ;  /* 0xcd9e8d5712127825 */ /* 0x000fe200078e00ff */
[----:B------:R-:W-:Y:S01]  /*0ae0*/  LOP3.LUT R3, R16, UR6, R5, 0x96, !PT ;  /* 0x0000000610037c12 */ /* 0x000fe2000f8e9605 */
[----:B------:R-:W-:-:S03]  /*0af0*/  UIADD3 UR6, UPT, UPT, UR10, 0x1715609d, URZ ;  /* 0x1715609d0a067890 */ /* 0x000fc6000fffe0ff */
[----:B------:R-:W-:Y:S01]  /*0b00*/  LOP3.LUT R16, R11, R2, R19, 0x96, !PT ;  /* 0x000000020b107212 */ /* 0x000fe200078e9613 */
[----:B------:R-:W-:-:S04]  /*0b10*/  IMAD.WIDE.U32 R2, R3, -0x326172a9, RZ ;  /* 0xcd9e8d5703027825 */ /* 0x000fc800078e00ff */
[----:B------:R-:W-:Y:S01]  /*0b20*/  IMAD.WIDE.U32 R16, R16, -0x2daee0ad, RZ ;  /* 0xd2511f5310107825 */ /* 0x000fe200078e00ff */
[----:B------:R-:W-:Y:S01]  /*0b30*/  LOP3.LUT R5, R18, UR6, R3, 0x96, !PT ;  /* 0x0000000612057c12 */ /* 0x000fe2000f8e9603 */
[----:B------:R-:W-:-:S03]  /*0b40*/  UIADD3 UR6, UPT, UPT, UR10, -0x4ab325aa, URZ ;  /* 0xb54cda560a067890 */ /* 0x000fc6000fffe0ff */
[----:B------:R-:W-:Y:S01]  /*0b50*/  LOP3.LUT R18, R4, UR7, R17, 0x96, !PT ;  /* 0x0000000704127c12 */ /* 0x000fe2000f8e9611 */
[----:B------:R-:W-:-:S04]  /*0b60*/  IMAD.WIDE.U32 R4, R5, -0x2daee0ad, RZ ;  /* 0xd2511f5305047825 */ /* 0x000fc800078e00ff */
[----:B------:R-:W-:Y:S01]  /*0b70*/  IMAD.WIDE.U32 R18, R18, -0x326172a9, RZ ;  /* 0xcd9e8d5712127825 */ /* 0x000fe200078e00ff */
[----:B------:R-:W-:-:S04]  /*0b80*/  LOP3.LUT R3, R12, R16, R5, 0x96, !PT ;  /* 0x000000100c037212 */ /* 0x000fc800078e9605 */
[----:B------:R-:W-:Y:S01]  /*0b90*/  LOP3.LUT R16, R2, UR6, R19, 0x96, !PT ;  /* 0x0000000602107c12 */ /* 0x000fe2000f8e9613 */
[----:B------:R-:W-:Y:S01]  /*0ba0*/  IMAD.WIDE.U32 R2, R3, -0x326172a9, RZ ;  /* 0xcd9e8d5703027825 */ /* 0x000fe200078e00ff */
[----:B------:R-:W-:-:S03]  /*0bb0*/  UIADD3 UR6, UPT, UPT, UR10, -0x700cb87f, URZ ;  /* 0x8ff347810a067890 */ /* 0x000fc6000fffe0ff */
[----:B------:R-:W-:Y:S01]  /*0bc0*/  IMAD.WIDE.U32 R16, R16, -0x2daee0ad, RZ ;  /* 0xd2511f5310107825 */ /* 0x000fe200078e00ff */
[----:B------:R-:W-:-:S03]  /*0bd0*/  LOP3.LUT R5, R13, R18, R3, 0x96, !PT ;  /* 0x000000120d057212 */ /* 0x000fc600078e9603 */
[----:B------:R-:W-:Y:S01]  /*0be0*/  IMAD.MOV.U32 R18, RZ, RZ, R38 ;  /* 0x000000ffff127224 */ /* 0x000fe200078e0026 */
[----:B------:R-:W-:Y:S01]  /*0bf0*/  LOP3.LUT R30, R14, R4, R17, 0x96, !PT ;  /* 0x000000040e1e7212 */ /* 0x000fe200078e9611 */
[----:B------:R-:W-:-:S04]  /*0c00*/  IMAD.WIDE.U32 R4, R5, -0x2daee0ad, RZ ;  /* 0xd2511f5305047825 */ /* 0x000fc800078e00ff */
[----:B------:R-:W-:Y:S01]  /*0c10*/  IMAD.WIDE.U32 R30, R30, -0x326172a9, RZ ;  /* 0xcd9e8d571e1e7825 */ /* 0x000fe200078e00ff */
[----:B------:R-:W-:-:S04]  /*0c20*/  LOP3.LUT R44, R15, R16, R5, 0x96, !PT ;  /* 0x000000100f2c7212 */ /* 0x000fc800078e9605 */
[----:B------:R-:W-:Y:S01]  /*0c30*/  LOP3.LUT R2, R28, R2, R31, 0x96, !PT ;  /* 0x000000021c027212 */ /* 0x000fe200078e961f */
[----:B------:R-:W-:-:S04]  /*0c40*/  IMAD.WIDE.U32 R44, R44, -0x326172a9, RZ ;  /* 0xcd9e8d572c2c7825 */ /* 0x000fc800078e00ff */
[----:B------:R-:W-:Y:S01]  /*0c50*/  IMAD.WIDE.U32 R2, R2, -0x2daee0ad, RZ ;  /* 0xd2511f5302027825 */ /* 0x000fe200078e00ff */
[----:B------:R-:W-:-:S03]  /*0c60*/  LOP3.LUT R30, R30, UR6, R45, 0x96, !PT ;  /* 0x000000061e1e7c12 */ /* 0x000fc6000f8e962d */
[----:B------:R-:W-:Y:S01]  /*0c70*/  IMAD.MOV.U32 R38, RZ, RZ, R2 ;  /* 0x000000ffff267224 */ /* 0x000fe200078e0002 */
[----:B------:R-:W-:Y:S01]  /*0c80*/  LOP3.LUT R31, R29, R4, R3, 0x96, !PT ;  /* 0x000000041d1f7212 */ /* 0x000fe200078e9603 */
[----:B------:R-:W-:-:S07]  /*0c90*/  IMAD.MOV.U32 R45, RZ, RZ, RZ ;  /* 0x000000ffff2d7224 */ /* 0x000fce00078e00ff */
.L_x_4:
[----:B------:R-:W-:Y:S05]  /*0ca0*/  BSYNC.RECONVERGENT B2 ;  /* 0x0000000000027941 */ /* 0x000fea0003800200 */
.L_x_3:
[----:B------:R-:W0:Y:S01]  /*0cb0*/  I2F.F64.U32 R4, R18 ;  /* 0x0000001200047312 */ /* 0x000e220000201800 */
[----:B------:R-:W-:Y:S01]  /*0cc0*/  IMAD.MOV.U32 R2, RZ, RZ, 0x0 ;  /* 0x00000000ff027424 */ /* 0x000fe200078e00ff */
[----:B------:R-:W-:Y:S01]  /*0cd0*/  UMOV UR6, 0x54442d18 ;  /* 0x54442d1800067882 */ /* 0x000fe20000000000 */
[----:B------:R-:W-:Y:S01]  /*0ce0*/  IMAD.MOV.U32 R3, RZ, RZ, 0x3df00000 ;  /* 0x3df00000ff037424 */ /* 0x000fe200078e00ff */
[----:B------:R-:W-:Y:S01]  /*0cf0*/  UMOV UR7, 0x400921fb ;  /* 0x400921fb00077882 */ /* 0x000fe20000000000 */
[----:B------:R-:W-:Y:S04]  /*0d00*/  BSSY.RECONVERGENT B2, `(.L_x_8) ;  /* 0x000000c000027945 */ /* 0x000fe80003800200 */
[----:B0-----:R-:W-:-:S08]  /*0d10*/  DFMA R2, R4, R2, 2.3283064365386962891e-10 ;  /* 0x3df000000402742b */ /* 0x001fd00000000002 */
[----:B------:R-:W-:-:S08]  /*0d20*/  DADD R16, R2, R2 ;  /* 0x0000000002107229 */ /* 0x000fd00000000002 */
[----:B------:R-:W-:-:S08]  /*0d30*/  DMUL R16, R16, UR6 ;  /* 0x0000000610107c28 */ /* 0x000fd00008000000 */
[C---:B------:R-:W-:Y:S02]  /*0d40*/  DSETP.GE.AND P2, PT, R16.reuse, 2.14748364800000000000e+09, PT ;  /* 0x41e000001000742a */ /* 0x040fe40003f46000 */
[----:B------:R-:W-:-:S04]  /*0d50*/  DSETP.NEU.AND P3, PT, R16, +INF , PT ;  /* 0x7ff000001000742a */ /* 0x000fc80003f6d000 */
[----:B------:R-:W-:-:S14]  /*0d60*/  DSETP.EQ.OR P0, PT, R16, +INF , !P2 ;  /* 0x7ff000001000742a */ /* 0x000fdc0005702400 */
[----:B------:R-:W-:Y:S05]  /*0d70*/  @P0 BRA `(.L_x_9) ;  /* 0x0000000000100947 */ /* 0x000fea0003800000 */
[----:B------:R-:W-:Y:S01]  /*0d80*/  IMAD.MOV.U32 R23, RZ, RZ, R16 ;  /* 0x000000ffff177224 */ /* 0x000fe200078e0010 */
[----:B------:R-:W-:Y:S01]  /*0d90*/  MOV R22, 0xdc0 ;  /* 0x00000dc000167802 */ /* 0x000fe20000000f00 */
[----:B------:R-:W-:-:S07]  /*0da0*/  IMAD.MOV.U32 R20, RZ, RZ, R17 ;  /* 0x000000ffff147224 */ /* 0x000fce00078e0011 */
[----:B------:R-:W-:Y:S05]  /*0db0*/  CALL.REL.NOINC `($_Z10wos_kernelPKdS0_PKjPdidy$__internal_trig_reduction_slowpathd) ;  /* 0x0000000800d47944 */ /* 0x000fea0003c00000 */
.L_x_9:
[----:B------:R-:W-:Y:S05]  /*0dc0*/  BSYNC.RECONVERGENT B2 ;  /* 0x0000000000027941 */ /* 0x000fea0003800200 */
.L_x_8:
[----:B------:R-:W-:Y:S01]  /*0dd0*/  BSSY.RECONVERGENT B2, `(.L_x_10) ;  /* 0x000001b000027945 */ /* 0x000fe20003800200 */
[----:B------:R-:W-:Y:S01]  /*0de0*/  DMUL R2, RZ, +INF ;  /* 0x7ff00000ff027828 */ /* 0x000fe20000000000 */
[----:B------:R-:W-:Y:S02]  /*0df0*/  IMAD.MOV.U32 R48, RZ, RZ, 0x1 ;  /* 0x00000001ff307424 */ /* 0x000fe400078e00ff */
[----:B------:R-:W-:Y:S08]  /*0e00*/  @!P3 BRA `(.L_x_11) ;  /* 0x00000000005cb947 */ /* 0x000ff00003800000 */
[----:B------:R-:W-:Y:S01]  /*0e10*/  UMOV UR6, 0x6dc9c883 ;  /* 0x6dc9c88300067882 */ /* 0x000fe20000000000 */
[----:B------:R-:W-:Y:S01]  /*0e20*/  UMOV UR7, 0x3fe45f30 ;  /* 0x3fe45f3000077882 */ /* 0x000fe20000000000 */
[----:B------:R-:W-:Y:S01]  /*0e30*/  BSSY.RECONVERGENT B3, `(.L_x_12) ;  /* 0x0000013000037945 */ /* 0x000fe20003800200 */
[----:B------:R-:W-:Y:S01]  /*0e40*/  DMUL R18, R16, UR6 ;  /* 0x0000000610127c28 */ /* 0x000fe20008000000 */
[----:B------:R-:W-:Y:S01]  /*0e50*/  UMOV UR6, 0x54442d18 ;  /* 0x54442d1800067882 */ /* 0x000fe20000000000 */
[----:B------:R-:W-:-:S08]  /*0e60*/  UMOV UR7, 0x3ff921fb ;  /* 0x3ff921fb00077882 */ /* 0x000fd00000000000 */
[----:B------:R-:W0:Y:S08]  /*0e70*/  F2I.F64 R18, R18 ;  /* 0x0000001200127311 */ /* 0x000e300000301100 */
[----:B0-----:R-:W0:Y:S02]  /*0e80*/  I2F.F64 R4, R18 ;  /* 0x0000001200047312 */ /* 0x001e240000201c00 */
[----:B0-----:R-:W-:Y:S01]  /*0e90*/  DFMA R2, R4, -UR6, R16 ;  /* 0x8000000604027c2b */ /* 0x001fe20008000010 */
[----:B------:R-:W-:Y:S01]  /*0ea0*/  UMOV UR6, 0x33145c00 ;  /* 0x33145c0000067882 */ /* 0x000fe20000000000 */
[----:B------:R-:W-:-:S06]  /*0eb0*/  UMOV UR7, 0x3c91a626 ;  /* 0x3c91a62600077882 */ /* 0x000fcc0000000000 */
[----:B------:R-:W-:Y:S01]  /*0ec0*/  DFMA R2, R4, -UR6, R2 ;  /* 0x8000000604027c2b */ /* 0x000fe20008000002 */
[----:B------:R-:W-:Y:S01]  /*0ed0*/  UMOV UR6, 0x252049c0 ;  /* 0x252049c000067882 */ /* 0x000fe20000000000 */
[----:B------:R-:W-:-:S06]  /*0ee0*/  UMOV UR7, 0x397b839a ;  /* 0x397b839a00077882 */ /* 0x000fcc0000000000 */
[----:B------:R-:W-:Y:S01]  /*0ef0*/  DFMA R2, R4, -UR6, R2 ;  /* 0x8000000604027c2b */ /* 0x000fe20008000002 */
[----:B------:R-:W-:Y:S10]  /*0f00*/  @!P2 BRA `(.L_x_13) ;  /* 0x000000000014a947 */ /* 0x000ff40003800000 */
[----:B------:R-:W-:Y:S01]  /*0f10*/  IMAD.MOV.U32 R23, RZ, RZ, R16 ;  /* 0x000000ffff177224 */ /* 0x000fe200078e0010 */
[----:B------:R-:W-:Y:S01]  /*0f20*/  MOV R22, 0xf50 ;  /* 0x00000f5000167802 */ /* 0x000fe20000000f00 */
[----:B------:R-:W-:-:S07]  /*0f30*/  IMAD.MOV.U32 R20, RZ, RZ, R17 ;  /* 0x000000ffff147224 */ /* 0x000fce00078e0011 */
[----:B------:R-:W-:Y:S05]  /*0f40*/  CALL.REL.NOINC `($_Z10wos_kernelPKdS0_PKjPdidy$__internal_trig_reduction_slowpathd) ;  /* 0x0000000800707944 */ /* 0x000fea0003c00000 */
[----:B------:R-:W-:-:S07]  /*0f50*/  IMAD.MOV.U32 R18, RZ, RZ, R4 ;  /* 0x000000ffff127224 */ /* 0x000fce00078e0004 */
.L_x_13:
[----:B------:R-:W-:Y:S05]  /*0f60*/  BSYNC.RECONVERGENT B3 ;  /* 0x0000000000037941 */ /* 0x000fea0003800200 */
.L_x_12:
[----:B------:R-:W-:-:S07]  /*0f70*/  VIADD R48, R18, 0x1 ;  /* 0x0000000112307836 */ /* 0x000fce0000000000 */
.L_x_11:
[----:B------:R-:W-:Y:S05]  /*0f80*/  BSYNC.RECONVERGENT B2 ;  /* 0x0000000000027941 */ /* 0x000fea0003800200 */
.L_x_10:
[----:B------:R-:W-:-:S05]  /*0f90*/  IMAD.SHL.U32 R4, R48, 0x40, RZ ;  /* 0x0000004030047824 */ /* 0x000fca00078e00ff */
[----:B------:R-:W-:-:S04]  /*0fa0*/  LOP3.LUT R4, R4, 0x40, RZ, 0xc0, !PT ;  /* 0x0000004004047812 */ /* 0x000fc800078ec0ff */
[----:B------:R-:W-:-:S05]  /*0fb0*/  IADD3 R50, P0, PT, R4, UR8, RZ ;  /* 0x0000000804327c10 */ /* 0x000fca000ff1e0ff */
[----:B------:R-:W-:-:S05]  /*0fc0*/  IMAD.X R51, RZ, RZ, UR9, P0 ;  /* 0x00000009ff337e24 */ /* 0x000fca00080e06ff */
[----:B------:R-:W2:Y:S04]  /*0fd0*/  LDG.E.128.CONSTANT R16, desc[UR4][R50.64] ;  /* 0x0000000432107981 */ /* 0x000ea8000c1e9d00 */
[----:B------:R-:W3:Y:S04]  /*0fe0*/  LDG.E.128.CONSTANT R20, desc[UR4][R50.64+0x10] ;  /* 0x0000100432147981 */ /* 0x000ee8000c1e9d00 */
[----:B------:R-:W4:Y:S01]  /*0ff0*/  LDG.E.128.CONSTANT R24, desc[UR4][R50.64+0x20] ;  /* 0x0000200432187981 */ /* 0x000f22000c1e9d00 */
[----:B------:R-:W-:Y:S01]  /*1000*/  LOP3.LUT R4, R48, 0x1, RZ, 0xc0, !PT ;  /* 0x0000000130047812 */ /* 0x000fe200078ec0ff */
[----:B------:R-:W-:Y:S01]  /*1010*/  IMAD.MOV.U32 R5, RZ, RZ, 0x3da8ff83 ;  /* 0x3da8ff83ff057424 */ /* 0x000fe200078e00ff */
[----:B------:R-:W-:-:S02]  /*1020*/  DMUL R46, R2, R2 ;  /* 0x00000002022e7228 */ /* 0x000fc40000000000 */
[----:B------:R-:W-:Y:S01]  /*1030*/  ISETP.NE.U32.AND P0, PT, R4, 0x1, PT ;  /* 0x000000010400780c */ /* 0x000fe20003f05070 */
[----:B------:R-:W-:-:S03]  /*1040*/  IMAD.MOV.U32 R4, RZ, RZ, 0x20fd8164 ;  /* 0x20fd8164ff047424 */ /* 0x000fc600078e00ff */
[----:B------:R-:W-:Y:S02]  /*1050*/  FSEL R5, -R5, 0.11223486810922622681, !P0 ;  /* 0x3de5db6505057808 */ /* 0x000fe40004000100 */
[----:B------:R-:W-:-:S06]  /*1060*/  FSEL R4, R4, -8.06006814911005101289e+34, !P0 ;  /* 0xf9785eba04047808 */ /* 0x000fcc0004000000 */
[----:B--2---:R-:W-:Y:S01]  /*1070*/  DFMA R4, R46, R4, R16 ;  /* 0x000000042e04722b */ /* 0x004fe20000000010 */
[----:B------:R-:W-:-:S07]  /*1080*/  IMAD.MOV.U32 R16, RZ, RZ, R45 ;  /* 0x000000ffff107224 */ /* 0x000fce00078e002d */
[----:B------:R-:W-:-:S08]  /*1090*/  DFMA R4, R46, R4, R18 ;  /* 0x000000042e04722b */ /* 0x000fd00000000012 */
[----:B---3--:R-:W-:-:S08]  /*10a0*/  DFMA R4, R46, R4, R20 ;  /* 0x000000042e04722b */ /* 0x008fd00000000014 */
[----:B------:R-:W-:-:S08]  /*10b0*/  DFMA R4, R46, R4, R22 ;  /* 0x000000042e04722b */ /* 0x000fd00000000016 */
[----:B----4-:R-:W-:-:S08]  /*10c0*/  DFMA R4, R46, R4, R24 ;  /* 0x000000042e04722b */ /* 0x010fd00000000018 */
[----:B------:R-:W-:-:S08]  /*10d0*/  DFMA R4, R46, R4, R26 ;  /* 0x000000042e04722b */ /* 0x000fd0000000001a */
[----:B------:R-:W-:Y:S02]  /*10e0*/  DFMA R2, R4, R2, R2 ;  /* 0x000000020402722b */ /* 0x000fe40000000002 */
[----:B------:R-:W-:-:S10]  /*10f0*/  DFMA R4, R46, R4, 1 ;  /* 0x3ff000002e04742b */ /* 0x000fd40000000004 */
[----:B------:R-:W-:Y:S02]  /*1100*/  FSEL R2, R4, R2, !P0 ;  /* 0x0000000204027208 */ /* 0x000fe40004000000 */
[----:B------:R-:W-:Y:S02]  /*1110*/  FSEL R3, R5, R3, !P0 ;  /* 0x0000000305037208 */ /* 0x000fe40004000000 */
[----:B------:R-:W-:-:S04]  /*1120*/  LOP3.LUT P0, RZ, R48, 0x2, RZ, 0xc0, !PT ;  /* 0x0000000230ff7812 */ /* 0x000fc8000780c0ff */
[----:B------:R-:W-:-:S10]  /*1130*/  DADD R4, RZ, -R2 ;  /* 0x00000000ff047229 */ /* 0x000fd40000000802 */
[----:B------:R-:W-:Y:S02]  /*1140*/  FSEL R2, R2, R4, !P0 ;  /* 0x0000000402027208 */ /* 0x000fe40004000000 */
[----:B------:R-:W-:Y:S02]  /*1150*/  FSEL R3, R3, R5, !P0 ;  /* 0x0000000503037208 */ /* 0x000fe40004000000 */
[----:B------:R-:W-:-:S04]  /*1160*/  ISETP.GE.U32.AND P0, PT, R39, R6, PT ;  /* 0x000000062700720c */ /* 0x000fc80003f06070 */
[----:B------:R-:W-:-:S09]  /*1170*/  DFMA R2, R34, R2, R36 ;  /* 0x000000022202722b */ /* 0x000fd20000000024 */
[----:B------:R-:W-:Y:S05]  /*1180*/  @!P0 BRA `(.L_x_14) ;  /* 0xfffffff400508947 */ /* 0x000fea000383ffff */
[----:B------:R-:W-:Y:S05]  /*1190*/  BSYNC.RECONVERGENT B0 ;  /* 0x0000000000007941 */ /* 0x000fea0003800200 */
.L_x_2:
[----:B------:R-:W0:Y:S02]  /*11a0*/  I2F.F64.U32 R40, R40 ;  /* 0x0000002800287312 */ /* 0x000e240000201800 */
.L_x_1:
[----:B------:R-:W-:Y:S05]  /*11b0*/  BSYNC.RECONVERGENT B1 ;  /* 0x0000000000017941 */ /* 0x000fea0003800200 */
.L_x_0:
[----:B------:R-:W1:Y:S01]  /*11c0*/  I2F.F64.U32 R6, R6 ;  /* 0x0000000600067312 */ /* 0x000e620000201800 */
[----:B------:R-:W-:Y:S01]  /*11d0*/  IMAD.MOV.U32 R2, RZ, RZ, 0x1 ;  /* 0x00000001ff027424 */ /* 0x000fe200078e00ff */
[----:B0-----:R-:W-:Y:S01]  /*11e0*/  FSETP.GEU.AND P1, PT, |R41|, 6.5827683646048100446e-37, PT ;  /* 0x036000002900780b */ /* 0x001fe20003f2e200 */
[----:B------:R-:W-:Y:S05]  /*11f0*/  BSSY.RECONVERGENT B0, `(.L_x_15) ;  /* 0x0000013000007945 */ /* 0x000fea0003800200 */
[----:B-1----:R-:W0:Y:S02]  /*1200*/  MUFU.RCP64H R3, R7 ;  /* 0x0000000700037308 */ /* 0x002e240000001800 */
[----:B0-----:R-:W-:-:S08]  /*1210*/  DFMA R4, -R6, R2, 1 ;  /* 0x3ff000000604742b */ /* 0x001fd00000000102 */
[----:B------:R-:W-:-:S08]  /*1220*/  DFMA R4, R4, R4, R4 ;  /* 0x000000040404722b */ /* 0x000fd00000000004 */
[----:B------:R-:W-:-:S08]  /*1230*/  DFMA R4, R2, R4, R2 ;  /* 0x000000040204722b */ /* 0x000fd00000000002 */
[----:B------:R-:W-:-:S08]  /*1240*/  DFMA R2, -R6, R4, 1 ;  /* 0x3ff000000602742b */ /* 0x000fd00000000104 */
[----:B------:R-:W-:-:S08]  /*1250*/  DFMA R2, R4, R2, R4 ;  /* 0x000000020402722b */ /* 0x000fd00000000004 */
[----:B------:R-:W-:-:S08]  /*1260*/  DMUL R4, R2, R40 ;  /* 0x0000002802047228 */ /* 0x000fd00000000000 */
[----:B------:R-:W-:-:S08]  /*1270*/  DFMA R8, -R6, R4, R40 ;  /* 0x000000040608722b */ /* 0x000fd00000000128 */
[----:B------:R-:W-:-:S10]  /*1280*/  DFMA R2, R2, R8, R4 ;  /* 0x000000080202722b */ /* 0x000fd40000000004 */
[----:B------:R-:W-:-:S05]  /*1290*/  FFMA R4, RZ, R7, R3 ;  /* 0x00000007ff047223 */ /* 0x000fca0000000003 */
[----:B------:R-:W-:-:S13]  /*12a0*/  FSETP.GT.AND P0, PT, |R4|, 1.469367938527859385e-39, PT ;  /* 0x001000000400780b */ /* 0x000fda0003f04200 */
[----:B------:R-:W-:Y:S05]  /*12b0*/  @P0 BRA P1, `(.L_x_16) ;  /* 0x0000000000180947 */ /* 0x000fea0000800000 */
[----:B------:R-:W-:Y:S01]  /*12c0*/  IMAD.MOV.U32 R8, RZ, RZ, R40 ;  /* 0x000000ffff087224 */ /* 0x000fe200078e0028 */
[----:B------:R-:W-:Y:S01]  /*12d0*/  MOV R2, 0x1300 ;  /* 0x0000130000027802 */ /* 0x000fe20000000f00 */
[----:B------:R-:W-:-:S07]  /*12e0*/  IMAD.MOV.U32 R9, RZ, RZ, R41 ;  /* 0x000000ffff097224 */ /* 0x000fce00078e0029 */
[----:B------:R-:W-:Y:S05]  /*12f0*/  CALL.REL.NOINC `($__internal_0_$__cuda_sm20_div_rn_f64_full) ;  /* 0x00000000001c7944 */ /* 0x000fea0003c00000 */
[----:B------:R-:W-:Y:S02]  /*1300*/  IMAD.MOV.U32 R2, RZ, RZ, R12 ;  /* 0x000000ffff027224 */ /* 0x000fe400078e000c */
[----:B------:R-:W-:-:S07]  /*1310*/  IMAD.MOV.U32 R3, RZ, RZ, R13 ;  /* 0x000000ffff037224 */ /* 0x000fce00078e000d */
.L_x_16:
[----:B------:R-:W-:Y:S05]  /*1320*/  BSYNC.RECONVERGENT B0 ;  /* 0x0000000000007941 */ /* 0x000fea0003800200 */
.L_x_15:
[----:B------:R-:W0:Y:S02]  /*1330*/  LDC.64 R4, c[0x0][0x398] ;  /* 0x0000e600ff047b82 */ /* 0x000e240000000a00 */
[----:B0-----:R-:W-:-:S05]  /*1340*/  IMAD.WIDE R4, R0, 0x8, R4 ;  /* 0x0000000800047825 */ /* 0x001fca00078e0204 */
[----:B------:R-:W-:Y:S01]  /*1350*/  STG.E.64 desc[UR4][R4.64], R2 ;  /* 0x0000000204007986 */ /* 0x000fe2000c101b04 */
[----:B------:R-:W-:Y:S05]  /*1360*/  EXIT ;  /* 0x000000000000794d */ /* 0x000fea0003800000 */
        .weak           $__internal_0_$__cuda_sm20_div_rn_f64_full
        .type           $__internal_0_$__cuda_sm20_div_rn_f64_full,@function
        .size           $__internal_0_$__cuda_sm20_div_rn_f64_full,($_Z10wos_kernelPKdS0_PKjPdidy$__internal_trig_reduction_slowpathd - $__internal_0_$__cuda_sm20_div_rn_f64_full)
$__internal_0_$__cuda_sm20_div_rn_f64_full:
[C---:B------:R-:W-:Y:S01]  /*1370*/  FSETP.GEU.AND P0, PT, |R7|.reuse, 1.469367938527859385e-39, PT ;  /* 0x001000000700780b */ /* 0x040fe20003f0e200 */
[----:B------:R-:W-:Y:S01]  /*1380*/  IMAD.MOV.U32 R10, RZ, RZ, 0x1 ;  /* 0x00000001ff0a7424 */ /* 0x000fe200078e00ff */
[----:B------:R-:W-:Y:S01]  /*1390*/  LOP3.LUT R4, R7, 0x800fffff, RZ, 0xc0, !PT ;  /* 0x800fffff07047812 */ /* 0x000fe200078ec0ff */
[----:B------:R-:W-:Y:S01]  /*13a0*/  IMAD.MOV.U32 R19, RZ, RZ, 0x1ca00000 ;  /* 0x1ca00000ff137424 */ /* 0x000fe200078e00ff */
[C---:B------:R-:W-:Y:S01]  /*13b0*/  FSETP.GEU.AND P2, PT, |R9|.reuse, 1.469367938527859385e-39, PT ;  /* 0x001000000900780b */ /* 0x040fe20003f4e200 */
[----:B------:R-:W-:Y:S01]  /*13c0*/  BSSY.RECONVERGENT B1, `(.L_x_17) ;  /* 0x0000052000017945 */ /* 0x000fe20003800200 */
[----:B------:R-:W-:Y:S01]  /*13d0*/  LOP3.LUT R5, R4, 0x3ff00000, RZ, 0xfc, !PT ;  /* 0x3ff0000004057812 */ /* 0x000fe200078efcff */
[----:B------:R-:W-:Y:S01]  /*13e0*/  IMAD.MOV.U32 R4, RZ, RZ, R6 ;  /* 0x000000ffff047224 */ /* 0x000fe200078e0006 */
[----:B------:R-:W-:Y:S02]  /*13f0*/  LOP3.LUT R20, R9, 0x7ff00000, RZ, 0xc0, !PT ;  /* 0x7ff0000009147812 */ /* 0x000fe400078ec0ff */
[----:B------:R-:W-:-:S03]  /*1400*/  LOP3.LUT R3, R7, 0x7ff00000, RZ, 0xc0, !PT ;  /* 0x7ff0000007037812 */ /* 0x000fc600078ec0ff */
[----:B------:R-:W-:Y:S01]  /*1410*/  @!P0 DMUL R4, R6, 8.98846567431157953865e+307 ;  /* 0x7fe0000006048828 */ /* 0x000fe20000000000 */
[C---:B------:R-:W-:Y:S01]  /*1420*/  ISETP.GE.U32.AND P1, PT, R20.reuse, R3, PT ;  /* 0x000000031400720c */ /* 0x040fe20003f26070 */
[----:B------:R-:W-:Y:S02]  /*1430*/  IMAD.MOV.U32 R18, RZ, RZ, R20 ;  /* 0x000000ffff127224 */ /* 0x000fe400078e0014 */
[----:B------:R-:W-:Y:S02]  /*1440*/  @!P2 LOP3.LUT R14, R7, 0x7ff00000, RZ, 0xc0, !PT ;  /* 0x7ff00000070ea812 */ /* 0x000fe400078ec0ff */
[----:B------:R-:W0:Y:S02]  /*1450*/  MUFU.RCP64H R11, R5 ;  /* 0x00000005000b7308 */ /* 0x000e240000001800 */
[----:B------:R-:W-:Y:S02]  /*1460*/  @!P2 ISETP.GE.U32.AND P3, PT, R20, R14, PT ;  /* 0x0000000e1400a20c */ /* 0x000fe40003f66070 */
[----:B------:R-:W-:-:S05]  /*1470*/  @!P0 LOP3.LUT R3, R5, 0x7ff00000, RZ, 0xc0, !PT ;  /* 0x7ff0000005038812 */ /* 0x000fca00078ec0ff */
[----:B------:R-:W-:Y:S01]  /*1480*/  VIADD R22, R3, 0xffffffff ;  /* 0xffffffff03167836 */ /* 0x000fe20000000000 */
[----:B0-----:R-:W-:-:S08]  /*1490*/  DFMA R12, R10, -R4, 1 ;  /* 0x3ff000000a0c742b */ /* 0x001fd00000000804 */
[----:B------:R-:W-:-:S08]  /*14a0*/  DFMA R12, R12, R12, R12 ;  /* 0x0000000c0c0c722b */ /* 0x000fd0000000000c */
[----:B------:R-:W-:Y:S01]  /*14b0*/  DFMA R14, R10, R12, R10 ;  /* 0x0000000c0a0e722b */ /* 0x000fe2000000000a */
[C---:B------:R-:W-:Y:S01]  /*14c0*/  @!P2 SEL R13, R19.reuse, 0x63400000, !P3 ;  /* 0x63400000130da807 */ /* 0x040fe20005800000 */
[----:B------:R-:W-:Y:S01]  /*14d0*/  IMAD.MOV.U32 R10, RZ, RZ, R8 ;  /* 0x000000ffff0a7224 */ /* 0x000fe200078e0008 */
[----:B------:R-:W-:Y:S01]  /*14e0*/  SEL R11, R19, 0x63400000, !P1 ;  /* 0x63400000130b7807 */ /* 0x000fe20004800000 */
[----:B------:R-:W-:Y:S01]  /*14f0*/  @!P2 IMAD.MOV.U32 R12, RZ, RZ, RZ ;  /* 0x000000ffff0ca224 */ /* 0x000fe200078e00ff */
[--C-:B------:R-:W-:Y:S02]  /*1500*/  @!P2 LOP3.LUT R13, R13, 0x80000000, R9.reuse, 0xf8, !PT ;  /* 0x800000000d0da812 */ /* 0x100fe400078ef809 */
[----:B------:R-:W-:Y:S01]  /*1510*/  LOP3.LUT R11, R11, 0x800fffff, R9, 0xf8, !PT ;  /* 0x800fffff0b0b7812 */ /* 0x000fe200078ef809 */
[----:B------:R-:W-:Y:S01]  /*1520*/  DFMA R16, R14, -R4, 1 ;  /* 0x3ff000000e10742b */ /* 0x000fe20000000804 */
[----:B------:R-:W-:-:S06]  /*1530*/  @!P2 LOP3.LUT R13, R13, 0x100000, RZ, 0xfc, !PT ;  /* 0x001000000d0da812 */ /* 0x000fcc00078efcff */
[----:B------:R-:W-:Y:S02]  /*1540*/  @!P2 DFMA R10, R10, 2, -R12 ;  /* 0x400000000a0aa82b */ /* 0x000fe4000000080c */
[----:B------:R-:W-:-:S08]  /*1550*/  DFMA R16, R14, R16, R14 ;  /* 0x000000100e10722b */ /* 0x000fd0000000000e */
[----:B------:R-:W-:Y:S01]  /*1560*/  @!P2 LOP3.LUT R18, R11, 0x7ff00000, RZ, 0xc0, !PT ;  /* 0x7ff000000b12a812 */ /* 0x000fe200078ec0ff */
[----:B------:R-:W-:-:S04]  /*1570*/  DMUL R12, R16, R10 ;  /* 0x0000000a100c7228 */ /* 0x000fc80000000000 */
[----:B------:R-:W-:-:S04]  /*1580*/  VIADD R21, R18, 0xffffffff ;  /* 0xffffffff12157836 */ /* 0x000fc80000000000 */
[----:B------:R-:W-:Y:S01]  /*1590*/  DFMA R14, R12, -R4, R10 ;  /* 0x800000040c0e722b */ /* 0x000fe2000000000a */
[----:B------:R-:W-:-:S04]  /*15a0*/  ISETP.GT.U32.AND P0, PT, R21, 0x7feffffe, PT ;  /* 0x7feffffe1500780c */ /* 0x000fc80003f04070 */
[----:B------:R-:W-:-:S03]  /*15b0*/  ISETP.GT.U32.OR P0, PT, R22, 0x7feffffe, P0 ;  /* 0x7feffffe1600780c */ /* 0x000fc60000704470 */
[----:B------:R-:W-:-:S10]  /*15c0*/  DFMA R14, R16, R14, R12 ;  /* 0x0000000e100e722b */ /* 0x000fd4000000000c */
[----:B------:R-:W-:Y:S05]  /*15d0*/  @P0 BRA `(.L_x_18) ;  /* 0x00000000006c0947 */ /* 0x000fea0003800000 */
[----:B------:R-:W-:-:S04]  /*15e0*/  LOP3.LUT R9, R7, 0x7ff00000, RZ, 0xc0, !PT ;  /* 0x7ff0000007097812 */ /* 0x000fc800078ec0ff */
[CC--:B------:R-:W-:Y:S02]  /*15f0*/  VIADDMNMX R3, R20.reuse, -R9.reuse, 0xb9600000, !PT ;  /* 0xb960000014037446 */ /* 0x0c0fe40007800909 */
[----:B------:R-:W-:Y:S02]  /*1600*/  ISETP.GE.U32.AND P0, PT, R20, R9, PT ;  /* 0x000000091400720c */ /* 0x000fe40003f06070 */
[----:B------:R-:W-:Y:S02]  /*1610*/  VIMNMX R3, PT, PT, R3, 0x46a00000, PT ;  /* 0x46a0000003037848 */ /* 0x000fe40003fe0100 */
[----:B------:R-:W-:-:S05]  /*1620*/  SEL R8, R19, 0x63400000, !P0 ;  /* 0x6340000013087807 */ /* 0x000fca0004000000 */
[----:B------:R-:W-:Y:S02]  /*1630*/  IMAD.IADD R3, R3, 0x1, -R8 ;  /* 0x0000000103037824 */ /* 0x000fe400078e0a08 */
[----:B------:R-:W-:Y:S02]  /*1640*/  IMAD.MOV.U32 R8, RZ, RZ, RZ ;  /* 0x000000ffff087224 */ /* 0x000fe400078e00ff */
[----:B------:R-:W-:-:S06]  /*1650*/  VIADD R9, R3, 0x7fe00000 ;  /* 0x7fe0000003097836 */ /* 0x000fcc0000000000 */
[----:B------:R-:W-:-:S10]  /*1660*/  DMUL R12, R14, R8 ;  /* 0x000000080e0c7228 */ /* 0x000fd40000000000 */
[----:B------:R-:W-:-:S13]  /*1670*/  FSETP.GTU.AND P0, PT, |R13|, 1.469367938527859385e-39, PT ;  /* 0x001000000d00780b */ /* 0x000fda0003f0c200 */
[----:B------:R-:W-:Y:S05]  /*1680*/  @P0 BRA `(.L_x_19) ;  /* 0x0000000000940947 */ /* 0x000fea0003800000 */
[----:B------:R-:W-:Y:S01]  /*1690*/  DFMA R4, R14, -R4, R10 ;  /* 0x800000040e04722b */ /* 0x000fe2000000000a */
[----:B------:R-:W-:-:S09]  /*16a0*/  IMAD.MOV.U32 R8, RZ, RZ, RZ ;  /* 0x000000ffff087224 */ /* 0x000fd200078e00ff */
[C---:B------:R-:W-:Y:S02]  /*16b0*/  FSETP.NEU.AND P0, PT, R5.reuse, RZ, PT ;  /* 0x000000ff0500720b */ /* 0x040fe40003f0d000 */
[----:B------:R-:W-:-:S04]  /*16c0*/  LOP3.LUT R7, R5, 0x80000000, R7, 0x48, !PT ;  /* 0x8000000005077812 */ /* 0x000fc800078e4807 */
[----:B------:R-:W-:-:S07]  /*16d0*/  LOP3.LUT R9, R7, R9, RZ, 0xfc, !PT ;  /* 0x0000000907097212 */ /* 0x000fce00078efcff */
[----:B------:R-:W-:Y:S05]  /*16e0*/  @!P0 BRA `(.L_x_19) ;  /* 0x00000000007c8947 */ /* 0x000fea0003800000 */
[----:B------:R-:W-:Y:S01]  /*16f0*/  IMAD.MOV R5, RZ, RZ, -R3 ;  /* 0x000000ffff057224 */ /* 0x000fe200078e0a03 */
[----:B------:R-:W-:Y:S01]  /*1700*/  DMUL.RP R8, R14, R8 ;  /* 0x000000080e087228 */ /* 0x000fe20000008000 */
[----:B------:R-:W-:Y:S01]  /*1710*/  IMAD.MOV.U32 R4, RZ, RZ, RZ ;  /* 0x000000ffff047224 */ /* 0x000fe200078e00ff */
[----:B------:R-:W-:-:S05]  /*1720*/  IADD3 R3, PT, PT, -R3, -0x43300000, RZ ;  /* 0xbcd0000003037810 */ /* 0x000fca0007ffe1ff */
[----:B------:R-:W-:-:S03]  /*1730*/  DFMA R4, R12, -R4, R14 ;  /* 0x800000040c04722b */ /* 0x000fc6000000000e */
[----:B------:R-:W-:-:S07]  /*1740*/  LOP3.LUT R7, R9, R7, RZ, 0x3c, !PT ;  /* 0x0000000709077212 */ /* 0x000fce00078e3cff */
[----:B------:R-:W-:-:S04]  /*1750*/  FSETP.NEU.AND P0, PT, |R5|, R3, PT ;  /* 0x000000030500720b */ /* 0x000fc80003f0d200 */
[----:B------:R-:W-:Y:S02]  /*1760*/  FSEL R12, R8, R12, !P0 ;  /* 0x0000000c080c7208 */ /* 0x000fe40004000000 */
[----:B------:R-:W-:Y:S01]  /*1770*/  FSEL R13, R7, R13, !P0 ;  /* 0x0000000d070d7208 */ /* 0x000fe20004000000 */
[----:B------:R-:W-:Y:S06]  /*1780*/  BRA `(.L_x_19) ;  /* 0x0000000000547947 */ /* 0x000fec0003800000 */
.L_x_18:
[----:B------:R-:W-:-:S14]  /*1790*/  DSETP.NAN.AND P0, PT, R8, R8, PT ;  /* 0x000000080800722a */ /* 0x000fdc0003f08000 */
[----:B------:R-:W-:Y:S05]  /*17a0*/  @P0 BRA `(.L_x_20) ;  /* 0x0000000000440947 */ /* 0x000fea0003800000 */
[----:B------:R-:W-:-:S14]  /*17b0*/  DSETP.NAN.AND P0, PT, R6, R6, PT ;  /* 0x000000060600722a */ /* 0x000fdc0003f08000 */
[----:B------:R-:W-:Y:S05]  /*17c0*/  @P0 BRA `(.L_x_21) ;  /* 0x0000000000300947 */ /* 0x000fea0003800000 */
[----:B------:R-:W-:Y:S01]  /*17d0*/  ISETP.NE.AND P0, PT, R18, R3, PT ;  /* 0x000000031200720c */ /* 0x000fe20003f05270 */
[----:B------:R-:W-:Y:S02]  /*17e0*/  IMAD.MOV.U32 R12, RZ, RZ, 0x0 ;  /* 0x00000000ff0c7424 */ /* 0x000fe400078e00ff */
[----:B------:R-:W-:-:S10]  /*17f0*/  IMAD.MOV.U32 R13, RZ, RZ, -0x80000 ;  /* 0xfff80000ff0d7424 */ /* 0x000fd400078e00ff */
[----:B------:R-:W-:Y:S05]  /*1800*/  @!P0 BRA `(.L_x_19) ;  /* 0x0000000000348947 */ /* 0x000fea0003800000 */
[----:B------:R-:W-:Y:S02]  /*1810*/  ISETP.NE.AND P0, PT, R18, 0x7ff00000, PT ;  /* 0x7ff000001200780c */ /* 0x000fe40003f05270 */
[----:B------:R-:W-:Y:S02]  /*1820*/  LOP3.LUT R13, R9, 0x80000000, R7, 0x48, !PT ;  /* 0x80000000090d7812 */ /* 0x000fe400078e4807 */
[----:B------:R-:W-:-:S13]  /*1830*/  ISETP.EQ.OR P0, PT, R3, RZ, !P0 ;  /* 0x000000ff0300720c */ /* 0x000fda0004702670 */
[----:B------:R-:W-:Y:S01]  /*1840*/  @P0 LOP3.LUT R3, R13, 0x7ff00000, RZ, 0xfc, !PT ;  /* 0x7ff000000d030812 */ /* 0x000fe200078efcff */
[----:B------:R-:W-:Y:S02]  /*1850*/  @!P0 IMAD.MOV.U32 R12, RZ, RZ, RZ ;  /* 0x000000ffff0c8224 */ /* 0x000fe400078e00ff */
[----:B------:R-:W-:Y:S02]  /*1860*/  @P0 IMAD.MOV.U32 R12, RZ, RZ, RZ ;  /* 0x000000ffff0c0224 */ /* 0x000fe400078e00ff */
[----:B------:R-:W-:Y:S01]  /*1870*/  @P0 IMAD.MOV.U32 R13, RZ, RZ, R3 ;  /* 0x000000ffff0d0224 */ /* 0x000fe200078e0003 */
[----:B------:R-:W-:Y:S06]  /*1880*/  BRA `(.L_x_19) ;  /* 0x0000000000147947 */ /* 0x000fec0003800000 */
.L_x_21:
[----:B------:R-:W-:Y:S01]  /*1890*/  LOP3.LUT R13, R7, 0x80000, RZ, 0xfc, !PT ;  /* 0x00080000070d7812 */ /* 0x000fe200078efcff */
[----:B------:R-:W-:Y:S01]  /*18a0*/  IMAD.MOV.U32 R12, RZ, RZ, R6 ;  /* 0x000000ffff0c7224 */ /* 0x000fe200078e0006 */
[----:B------:R-:W-:Y:S06]  /*18b0*/  BRA `(.L_x_19) ;  /* 0x0000000000087947 */ /* 0x000fec0003800000 */
.L_x_20:
[----:B------:R-:W-:Y:S01]  /*18c0*/  LOP3.LUT R13, R9, 0x80000, RZ, 0xfc, !PT ;  /* 0x00080000090d7812 */ /* 0x000fe200078efcff */
[----:B------:R-:W-:-:S07]  /*18d0*/  IMAD.MOV.U32 R12, RZ, RZ, R8 ;  /* 0x000000ffff0c7224 */ /* 0x000fce00078e0008 */
.L_x_19:
[----:B------:R-:W-:Y:S05]  /*18e0*/  BSYNC.RECONVERGENT B1 ;  /* 0x0000000000017941 */ /* 0x000fea0003800200 */
.L_x_17:
[----:B------:R-:W-:-:S04]  /*18f0*/  IMAD.MOV.U32 R3, RZ, RZ, 0x0 ;  /* 0x00000000ff037424 */ /* 0x000fc800078e00ff */
[----:B------:R-:W-:Y:S05]  /*1900*/  RET.REL.NODEC R2 `(_Z10wos_kernelPKdS0_PKjPdidy) ;  /* 0xffffffe402bc7950 */ /* 0x000fea0003c3ffff */
        .type           $_Z10wos_kernelPKdS0_PKjPdidy$__internal_trig_reduction_slowpathd,@function
        .size           $_Z10wos_kernelPKdS0_PKjPdidy$__internal_trig_reduction_slowpathd,(.L_x_31 - $_Z10wos_kernelPKdS0_PKjPdidy$__internal_trig_reduction_slowpathd)
$_Z10wos_kernelPKdS0_PKjPdidy$__internal_trig_reduction_slowpathd:
[----:B------:R-:W-:Y:S01]  /*1910*/  SHF.R.U32.HI R26, RZ, 0x14, R20 ;  /* 0x00000014ff1a7819 */ /* 0x000fe20000011614 */
[----:B------:R-:W-:-:S03]  /*1920*/  IMAD.MOV.U32 R4, RZ, RZ, RZ ;  /* 0x000000ffff047224 */ /* 0x000fc600078e00ff */
[----:B------:R-:W-:-:S04]  /*1930*/  LOP3.LUT R2, R26, 0x7ff, RZ, 0xc0, !PT ;  /* 0x000007ff1a027812 */ /* 0x000fc800078ec0ff */
[----:B------:R-:W-:-:S13]  /*1940*/  ISETP.NE.AND P0, PT, R2, 0x7ff, PT ;  /* 0x000007ff0200780c */ /* 0x000fda0003f05270 */
[----:B------:R-:W-:Y:S05]  /*1950*/  @!P0 BRA `(.L_x_22) ;  /* 0x0000000800448947 */ /* 0x000fea0003800000 */
[----:B------:R-:W-:Y:S01]  /*1960*/  VIADD R2, R2, 0xfffffc00 ;  /* 0xfffffc0002027836 */ /* 0x000fe20000000000 */
[----:B------:R-:W-:Y:S01]  /*1970*/  BSSY.RECONVERGENT B4, `(.L_x_23) ;  /* 0x000002e000047945 */ /* 0x000fe20003800200 */
[----:B------:R-:W-:-:S03]  /*1980*/  CS2R R18, SRZ ;  /* 0x0000000000127805 */ /* 0x000fc6000001ff00 */
[----:B------:R-:W-:Y:S02]  /*1990*/  SHF.R.U32.HI R25, RZ, 0x6, R2 ;  /* 0x00000006ff197819 */ /* 0x000fe40000011602 */
[----:B------:R-:W-:Y:S02]  /*19a0*/  ISETP.GE.U32.AND P0, PT, R2, 0x80, PT ;  /* 0x000000800200780c */ /* 0x000fe40003f06070 */
[C---:B------:R-:W-:Y:S02]  /*19b0*/  IADD3 R24, PT, PT, -R25.reuse, 0x13, RZ ;  /* 0x0000001319187810 */ /* 0x040fe40007ffe1ff */
[----:B------:R-:W-:Y:S02]  /*19c0*/  IADD3 R21, PT, PT, -R25, 0xf, RZ ;  /* 0x0000000f19157810 */ /* 0x000fe40007ffe1ff */
[----:B------:R-:W-:-:S04]  /*19d0*/  SEL R24, R24, 0x12, P0 ;  /* 0x0000001218187807 */ /* 0x000fc80000000000 */
[----:B------:R-:W-:-:S13]  /*19e0*/  ISETP.GE.AND P0, PT, R21, R24, PT ;  /* 0x000000181500720c */ /* 0x000fda0003f06270 */
[----:B------:R-:W-:Y:S05]  /*19f0*/  @P0 BRA `(.L_x_24) ;  /* 0x0000000000940947 */ /* 0x000fea0003800000 */
[----:B------:R-:W0:Y:S01]  /*1a00*/  LDC.64 R2, c[0x0][0x358] ;  /* 0x0000d600ff027b82 */ /* 0x000e220000000a00 */
[C---:B------:R-:W-:Y:S01]  /*1a10*/  SHF.L.U64.HI R47, R23.reuse, 0xb, R20 ;  /* 0x0000000b172f7819 */ /* 0x040fe20000010214 */
[----:B------:R-:W-:Y:S01]  /*1a20*/  BSSY.RECONVERGENT B5, `(.L_x_25) ;  /* 0x0000021000057945 */ /* 0x000fe20003800200 */
[----:B------:R-:W-:Y:S01]  /*1a30*/  IMAD.SHL.U32 R23, R23, 0x800, RZ ;  /* 0x0000080017177824 */ /* 0x000fe200078e00ff */
[----:B------:R-:W-:Y:S01]  /*1a40*/  IADD3 R27, PT, PT, RZ, -R25, -R24 ;  /* 0x80000019ff1b7210 */ /* 0x000fe20007ffe818 */
[----:B------:R-:W-:Y:S01]  /*1a50*/  IMAD.MOV.U32 R46, RZ, RZ, RZ ;  /* 0x000000ffff2e7224 */ /* 0x000fe200078e00ff */
[----:B------:R-:W-:Y:S02]  /*1a60*/  CS2R R18, SRZ ;  /* 0x0000000000127805 */ /* 0x000fe4000001ff00 */
[----:B------:R-:W-:-:S07]  /*1a70*/  LOP3.LUT R47, R47, 0x80000000, RZ, 0xfc, !PT ;  /* 0x800000002f2f7812 */ /* 0x000fce00078efcff */
.L_x_26:
[----:B------:R-:W1:Y:S01]  /*1a80*/  LDC.64 R4, c[0x4][0x40] ;  /* 0x01001000ff047b82 */ /* 0x000e620000000a00 */
[----:B0-----:R-:W-:Y:S02]  /*1a90*/  R2UR UR6, R2 ;  /* 0x00000000020672ca */ /* 0x001fe400000e0000 */
[----:B------:R-:W-:Y:S01]  /*1aa0*/  R2UR UR7, R3 ;  /* 0x00000000030772ca */ /* 0x000fe200000e0000 */
[----:B-1----:R-:W-:-:S12]  /*1ab0*/  IMAD.WIDE R4, R21, 0x8, R4 ;  /* 0x0000000815047825 */ /* 0x002fd800078e0204 */
[----:B------:R-:W2:Y:S01]  /*1ac0*/  LDG.E.64.CONSTANT R4, desc[UR6][R4.64] ;  /* 0x0000000604047981 */ /* 0x000ea2000c1e9b00 */
[----:B------:R-:W-:Y:S02]  /*1ad0*/  VIADD R27, R27, 0x1 ;  /* 0x000000011b1b7836 */ /* 0x000fe40000000000 */
[----:B------:R-:W-:Y:S02]  /*1ae0*/  VIADD R21, R21, 0x1 ;  /* 0x0000000115157836 */ /* 0x000fe40000000000 */
[----:B--2---:R-:W-:-:S04]  /*1af0*/  IMAD.WIDE.U32 R18, P4, R4, R23, R18 ;  /* 0x0000001704127225 */ /* 0x004fc80007880012 */
[----:B------:R-:W-:Y:S02]  /*1b00*/  IMAD R49, R4, R47, RZ ;  /* 0x0000002f04317224 */ /* 0x000fe400078e02ff */
[CC--:B------:R-:W-:Y:S02]  /*1b10*/  IMAD R48, R5.reuse, R23.reuse, RZ ;  /* 0x0000001705307224 */ /* 0x0c0fe400078e02ff */
[----:B------:R-:W-:Y:S01]  /*1b20*/  IMAD.HI.U32 R51, R5, R23, RZ ;  /* 0x0000001705337227 */ /* 0x000fe200078e00ff */
[----:B------:R-:W-:-:S03]  /*1b30*/  IADD3 R19, P0, PT, R49, R19, RZ ;  /* 0x0000001331137210 */ /* 0x000fc60007f1e0ff */
[----:B------:R-:W-:Y:S01]  /*1b40*/  IMAD R49, R46, 0x8, R1 ;  /* 0x000000082e317824 */ /* 0x000fe200078e0201 */
[----:B------:R-:W-:Y:S01]  /*1b50*/  IADD3 R19, P1, PT, R48, R19, RZ ;  /* 0x0000001330137210 */ /* 0x000fe20007f3e0ff */
[----:B------:R-:W-:-:S04]  /*1b60*/  IMAD.HI.U32 R48, R4, R47, RZ ;  /* 0x0000002f04307227 */ /* 0x000fc800078e00ff */
[----:B------:R-:W-:Y:S01]  /*1b70*/  IMAD.X R4, RZ, RZ, R48, P4 ;  /* 0x000000ffff047224 */ /* 0x000fe200020e0630 */
[----:B------:R0:W-:Y:S01]  /*1b80*/  STL.64 [R49], R18 ;  /* 0x0000001231007387 */ /* 0x0001e20000100a00 */
[----:B------:R-:W-:-:S03]  /*1b90*/  IMAD.HI.U32 R48, R5, R47, RZ ;  /* 0x0000002f05307227 */ /* 0x000fc600078e00ff */
[----:B------:R-:W-:Y:S01]  /*1ba0*/  IADD3.X R4, P0, PT, R51, R4, RZ, P0, !PT ;  /* 0x0000000433047210 */ /* 0x000fe2000071e4ff */
[----:B------:R-:W-:Y:S02]  /*1bb0*/  IMAD R5, R5, R47, RZ ;  /* 0x0000002f05057224 */ /* 0x000fe400078e02ff */
[----:B------:R-:W-:-:S03]  /*1bc0*/  VIADD R46, R46, 0x1 ;  /* 0x000000012e2e7836 */ /* 0x000fc60000000000 */
[----:B------:R-:W-:Y:S01]  /*1bd0*/  IADD3.X R5, P1, PT, R5, R4, RZ, P1, !PT ;  /* 0x0000000405057210 */ /* 0x000fe20000f3e4ff */
[----:B------:R-:W-:Y:S01]  /*1be0*/  IMAD.X R4, RZ, RZ, R48, P0 ;  /* 0x000000ffff047224 */ /* 0x000fe200000e0630 */
[----:B------:R-:W-:-:S03]  /*1bf0*/  ISETP.NE.AND P0, PT, R27, -0xf, PT ;  /* 0xfffffff11b00780c */ /* 0x000fc60003f05270 */
[----:B0-----:R-:W-:Y:S02]  /*1c00*/  IMAD.X R19, RZ, RZ, R4, P1 ;  /* 0x000000ffff137224 */ /* 0x001fe400008e0604 */
[----:B------:R-:W-:-:S08]  /*1c10*/  IMAD.MOV.U32 R18, RZ, RZ, R5 ;  /* 0x000000ffff127224 */ /* 0x000fd000078e0005 */
[----:B------:R-:W-:Y:S05]  /*1c20*/  @P0 BRA `(.L_x_26) ;  /* 0xfffffffc00940947 */ /* 0x000fea000383ffff */
[----:B------:R-:W-:Y:S05]  /*1c30*/  BSYNC.RECONVERGENT B5 ;  /* 0x0000000000057941 */ /* 0x000fea0003800200 */
.L_x_25:
[----:B------:R-:W-:-:S07]  /*1c40*/  IMAD.MOV.U32 R21, RZ, RZ, R24 ;  /* 0x000000ffff157224 */ /* 0x000fce00078e0018 */
.L_x_24:
[----:B------:R-:W-:Y:S05]  /*1c50*/  BSYNC.RECONVERGENT B4 ;  /* 0x0000000000047941 */ /* 0x000fea0003800200 */
.L_x_23:
[----:B------:R-:W-:Y:S01]  /*1c60*/  LOP3.LUT P0, R27, R26, 0x3f, RZ, 0xc0, !PT ;  /* 0x0000003f1a1b7812 */ /* 0x000fe2000780c0ff */
[----:B------:R-:W-:-:S04]  /*1c70*/  IMAD.IADD R2, R25, 0x1, R21 ;  /* 0x0000000119027824 */ /* 0x000fc800078e0215 */
[----:B------:R-:W-:-:S05]  /*1c80*/  IMAD.U32 R47, R2, 0x8, R1 ;  /* 0x00000008022f7824 */ /* 0x000fca00078e0001 */
[----:B------:R0:W-:Y:S04]  /*1c90*/  STL.64 [R47+-0x78], R18 ;  /* 0xffff88122f007387 */ /* 0x0001e80000100a00 */
[----:B------:R-:W2:Y:S04]  /*1ca0*/  @P0 LDL.64 R24, [R1+0x8] ;  /* 0x0000080001180983 */ /* 0x000ea80000100a00 */
[----:B------:R-:W3:Y:S04]  /*1cb0*/  LDL.64 R2, [R1+0x10] ;  /* 0x0000100001027983 */ /* 0x000ee80000100a00 */
[----:B------:R-:W4:Y:S01]  /*1cc0*/  LDL.64 R4, [R1+0x18] ;  /* 0x0000180001047983 */ /* 0x000f220000100a00 */
[----:B------:R-:W-:Y:S01]  /*1cd0*/  @P0 LOP3.LUT R21, R27, 0x3f, RZ, 0x3c, !PT ;  /* 0x0000003f1b150812 */ /* 0x000fe200078e3cff */
[----:B------:R-:W-:Y:S01]  /*1ce0*/  BSSY.RECONVERGENT B4, `(.L_x_27) ;  /* 0x0000034000047945 */ /* 0x000fe20003800200 */
[----:B--2---:R-:W-:-:S02]  /*1cf0*/  @P0 SHF.R.U64 R24, R24, 0x1, R25 ;  /* 0x0000000118180819 */ /* 0x004fc40000001219 */
[----:B------:R-:W-:Y:S02]  /*1d00*/  @P0 SHF.R.U32.HI R26, RZ, 0x1, R25 ;  /* 0x00000001ff1a0819 */ /* 0x000fe40000011619 */
[----:B---3--:R-:W-:Y:S02]  /*1d10*/  @P0 SHF.L.U32 R23, R2, R27, RZ ;  /* 0x0000001b02170219 */ /* 0x008fe400000006ff */
[----:B0-----:R-:W-:Y:S02]  /*1d20*/  @P0 SHF.R.U64 R18, R24, R21, R26 ;  /* 0x0000001518120219 */ /* 0x001fe4000000121a */
[--C-:B------:R-:W-:Y:S02]  /*1d30*/  @P0 SHF.R.U32.HI R50, RZ, 0x1, R3.reuse ;  /* 0x00000001ff320819 */ /* 0x100fe40000011603 */
[C-C-:B------:R-:W-:Y:S02]  /*1d40*/  @P0 SHF.R.U64 R48, R2.reuse, 0x1, R3.reuse ;  /* 0x0000000102300819 */ /* 0x140fe40000001203 */
[----:B------:R-:W-:-:S02]  /*1d50*/  @P0 SHF.L.U64.HI R46, R2, R27, R3 ;  /* 0x0000001b022e0219 */ /* 0x000fc40000010203 */
[----:B------:R-:W-:Y:S02]  /*1d60*/  @P0 SHF.R.U32.HI R19, RZ, R21, R26 ;  /* 0x00000015ff130219 */ /* 0x000fe4000001161a */
[----:B------:R-:W-:Y:S02]  /*1d70*/  @P0 LOP3.LUT R2, R23, R18, RZ, 0xfc, !PT ;  /* 0x0000001217020212 */ /* 0x000fe400078efcff */
[----:B----4-:R-:W-:Y:S02]  /*1d80*/  @P0 SHF.L.U32 R24, R4, R27, RZ ;  /* 0x0000001b04180219 */ /* 0x010fe400000006ff */
[----:B------:R-:W-:Y:S01]  /*1d90*/  @P0 SHF.R.U64 R25, R48, R21, R50 ;  /* 0x0000001530190219 */ /* 0x000fe20000001232 */
[----:B------:R-:W-:Y:S01]  /*1da0*/  IMAD.SHL.U32 R18, R2, 0x4, RZ ;  /* 0x0000000402127824 */ /* 0x000fe200078e00ff */
[----:B------:R-:W-:Y:S02]  /*1db0*/  @P0 LOP3.LUT R3, R46, R19, RZ, 0xfc, !PT ;  /* 0x000000132e030212 */ /* 0x000fe400078efcff */
[----:B------:R-:W-:-:S02]  /*1dc0*/  @P0 SHF.L.U64.HI R26, R4, R27, R5 ;  /* 0x0000001b041a0219 */ /* 0x000fc40000010205 */
[----:B------:R-:W-:Y:S02]  /*1dd0*/  @P0 SHF.R.U32.HI R21, RZ, R21, R50 ;  /* 0x00000015ff150219 */ /* 0x000fe40000011632 */
[----:B------:R-:W-:Y:S02]  /*1de0*/  @P0 LOP3.LUT R4, R24, R25, RZ, 0xfc, !PT ;  /* 0x0000001918040212 */ /* 0x000fe400078efcff */
[----:B------:R-:W-:Y:S02]  /*1df0*/  SHF.L.U64.HI R2, R2, 0x2, R3 ;  /* 0x0000000202027819 */ /* 0x000fe40000010203 */
[----:B------:R-:W-:Y:S02]  /*1e00*/  @P0 LOP3.LUT R5, R26, R21, RZ, 0xfc, !PT ;  /* 0x000000151a050212 */ /* 0x000fe400078efcff */
[----:B------:R-:W-:Y:S02]  /*1e10*/  SHF.L.W.U32.HI R3, R3, 0x2, R4 ;  /* 0x0000000203037819 */ /* 0x000fe40000010e04 */
[----:B------:R-:W-:-:S02]  /*1e20*/  IADD3 RZ, P0, PT, RZ, -R18, RZ ;  /* 0x80000012ffff7210 */ /* 0x000fc40007f1e0ff */
[----:B------:R-:W-:Y:S02]  /*1e30*/  LOP3.LUT R19, RZ, R2, RZ, 0x33, !PT ;  /* 0x00000002ff137212 */ /* 0x000fe400078e33ff */
[----:B------:R-:W-:Y:S02]  /*1e40*/  SHF.L.W.U32.HI R4, R4, 0x2, R5 ;  /* 0x0000000204047819 */ /* 0x000fe40000010e05 */
[----:B------:R-:W-:Y:S02]  /*1e50*/  LOP3.LUT R21, RZ, R3, RZ, 0x33, !PT ;  /* 0x00000003ff157212 */ /* 0x000fe400078e33ff */
[----:B------:R-:W-:Y:S02]  /*1e60*/  IADD3.X R19, P0, PT, RZ, R19, RZ, P0, !PT ;  /* 0x00000013ff137210 */ /* 0x000fe4000071e4ff */
[----:B------:R-:W-:Y:S02]  /*1e70*/  LOP3.LUT R23, RZ, R4, RZ, 0x33, !PT ;  /* 0x00000004ff177212 */ /* 0x000fe400078e33ff */
[----:B------:R-:W-:-:S02]  /*1e80*/  IADD3.X R24, P1, PT, RZ, R21, RZ, P0, !PT ;  /* 0x00000015ff187210 */ /* 0x000fc4000073e4ff */
[----:B------:R-:W-:-:S03]  /*1e90*/  ISETP.GT.U32.AND P4, PT, R3, -0x1, PT ;  /* 0xffffffff0300780c */ /* 0x000fc60003f84070 */
[----:B------:R-:W-:Y:S01]  /*1ea0*/  IMAD.X R23, RZ, RZ, R23, P1 ;  /* 0x000000ffff177224 */ /* 0x000fe200008e0617 */
[----:B------:R-:W-:-:S04]  /*1eb0*/  ISETP.GT.AND.EX P0, PT, R4, -0x1, PT, P4 ;  /* 0xffffffff0400780c */ /* 0x000fc80003f04340 */
[----:B------:R-:W-:Y:S02]  /*1ec0*/  SEL R21, R4, R23, P0 ;  /* 0x0000001704157207 */ /* 0x000fe40000000000 */
[----:B------:R-:W-:Y:S02]  /*1ed0*/  SEL R24, R3, R24, P0 ;  /* 0x0000001803187207 */ /* 0x000fe40000000000 */
[----:B------:R-:W-:-:S04]  /*1ee0*/  ISETP.NE.U32.AND P1, PT, R21, RZ, PT ;  /* 0x000000ff1500720c */ /* 0x000fc80003f25070 */
[----:B------:R-:W-:Y:S01]  /*1ef0*/  SEL R3, R24, R21, !P1 ;  /* 0x0000001518037207 */ /* 0x000fe20004800000 */
[----:B------:R-:W-:-:S05]  /*1f00*/  @!P0 IMAD.MOV R18, RZ, RZ, -R18 ;  /* 0x000000ffff128224 */ /* 0x000fca00078e0a12 */
[----:B------:R-:W0:Y:S02]  /*1f10*/  FLO.U32 R3, R3 ;  /* 0x0000000300037300 */ /* 0x000e2400000e0000 */
[C---:B0-----:R-:W-:Y:S02]  /*1f20*/  IADD3 R25, PT, PT, -R3.reuse, 0x1f, RZ ;  /* 0x0000001f03197810 */ /* 0x041fe40007ffe1ff */
[----:B------:R-:W-:-:S03]  /*1f30*/  IADD3 R23, PT, PT, -R3, 0x3f, RZ ;  /* 0x0000003f03177810 */ /* 0x000fc60007ffe1ff */
[----:B------:R-:W-:Y:S01]  /*1f40*/  @P1 IMAD.MOV R23, RZ, RZ, R25 ;  /* 0x000000ffff171224 */ /* 0x000fe200078e0219 */
[----:B------:R-:W-:-:S04]  /*1f50*/  SEL R25, R2, R19, P0 ;  /* 0x0000001302197207 */ /* 0x000fc80000000000 */
[----:B------:R-:W-:-:S13]  /*1f60*/  ISETP.NE.AND P1, PT, R23, RZ, PT ;  /* 0x000000ff1700720c */ /* 0x000fda0003f25270 */
[----:B------:R-:W-:Y:S05]  /*1f70*/  @!P1 BRA `(.L_x_28) ;  /* 0x0000000000289947 */ /* 0x000fea0003800000 */
[C---:B------:R-:W-:Y:S02]  /*1f80*/  LOP3.LUT R3, R23.reuse, 0x3f, RZ, 0xc0, !PT ;  /* 0x0000003f17037812 */ /* 0x040fe400078ec0ff */
[--C-:B------:R-:W-:Y:S02]  /*1f90*/  SHF.R.U64 R19, R18, 0x1, R25.reuse ;  /* 0x0000000112137819 */ /* 0x100fe40000001219 */
[----:B------:R-:W-:Y:S02]  /*1fa0*/  SHF.R.U32.HI R25, RZ, 0x1, R25 ;  /* 0x00000001ff197819 */ /* 0x000fe40000011619 */
[----:B------:R-:W-:Y:S02]  /*1fb0*/  LOP3.LUT R2, R23, 0x3f, RZ, 0xc, !PT ;  /* 0x0000003f17027812 */ /* 0x000fe400078e0cff */
[CC--:B------:R-:W-:Y:S02]  /*1fc0*/  SHF.L.U64.HI R21, R24.reuse, R3.reuse, R21 ;  /* 0x0000000318157219 */ /* 0x0c0fe40000010215 */
[----:B------:R-:W-:-:S02]  /*1fd0*/  SHF.L.U32 R3, R24, R3, RZ ;  /* 0x0000000318037219 */ /* 0x000fc400000006ff */
[-CC-:B------:R-:W-:Y:S02]  /*1fe0*/  SHF.R.U64 R24, R19, R2.reuse, R25.reuse ;  /* 0x0000000213187219 */ /* 0x180fe40000001219 */
[----:B------:R-:W-:Y:S02]  /*1ff0*/  SHF.R.U32.HI R2, RZ, R2, R25 ;  /* 0x00000002ff027219 */ /* 0x000fe40000011619 */
[----:B------:R-:W-:Y:S02]  /*2000*/  LOP3.LUT R24, R3, R24, RZ, 0xfc, !PT ;  /* 0x0000001803187212 */ /* 0x000fe400078efcff */
[----:B------:R-:W-:-:S07]  /*2010*/  LOP3.LUT R21, R21, R2, RZ, 0xfc, !PT ;  /* 0x0000000215157212 */ /* 0x000fce00078efcff */
.L_x_28:
[----:B------:R-:W-:Y:S05]  /*2020*/  BSYNC.RECONVERGENT B4 ;  /* 0x0000000000047941 */ /* 0x000fea0003800200 */
.L_x_27:
[----:B------:R-:W-:Y:S01]  /*2030*/  IMAD.WIDE.U32 R18, R24, 0x2168c235, RZ ;  /* 0x2168c23518127825 */ /* 0x000fe200078e00ff */
[----:B------:R-:W-:-:S03]  /*2040*/  SHF.R.U32.HI R5, RZ, 0x1e, R5 ;  /* 0x0000001eff057819 */ /* 0x000fc60000011605 */
[----:B------:R-:W-:Y:S01]  /*2050*/  IMAD.MOV.U32 R2, RZ, RZ, R19 ;  /* 0x000000ffff027224 */ /* 0x000fe200078e0013 */
[----:B------:R-:W-:Y:S01]  /*2060*/  IADD3 RZ, P1, PT, R18, R18, RZ ;  /* 0x0000001212ff7210 */ /* 0x000fe20007f3e0ff */
[----:B------:R-:W-:Y:S01]  /*2070*/  IMAD.MOV.U32 R3, RZ, RZ, RZ ;  /* 0x000000ffff037224 */ /* 0x000fe200078e00ff */
[----:B------:R-:W-:Y:S01]  /*2080*/  LEA.HI R4, R4, R5, RZ, 0x1 ;  /* 0x0000000504047211 */ /* 0x000fe200078f08ff */
[----:B------:R-:W-:-:S04]  /*2090*/  IMAD.HI.U32 R19, R21, -0x36f0255e, RZ ;  /* 0xc90fdaa215137827 */ /* 0x000fc800078e00ff */
[----:B------:R-:W-:-:S04]  /*20a0*/  IMAD.WIDE.U32 R2, R24, -0x36f0255e, R2 ;  /* 0xc90fdaa218027825 */ /* 0x000fc800078e0002 */
[----:B------:R-:W-:-:S04]  /*20b0*/  IMAD.WIDE.U32 R2, P4, R21, 0x2168c235, R2 ;  /* 0x2168c23515027825 */ /* 0x000fc80007880002 */
[----:B------:R-:W-:Y:S01]  /*20c0*/  IMAD R21, R21, -0x36f0255e, RZ ;  /* 0xc90fdaa215157824 */ /* 0x000fe200078e02ff */
[----:B------:R-:W-:Y:S01]  /*20d0*/  IADD3.X RZ, P1, PT, R2, R2, RZ, P1, !PT ;  /* 0x0000000202ff7210 */ /* 0x000fe20000f3e4ff */
[----:B------:R-:W-:-:S03]  /*20e0*/  IMAD.X R18, RZ, RZ, R19, P4 ;  /* 0x000000ffff127224 */ /* 0x000fc600020e0613 */
[----:B------:R-:W-:-:S04]  /*20f0*/  IADD3 R3, P4, PT, R21, R3, RZ ;  /* 0x0000000315037210 */ /* 0x000fc80007f9e0ff */
[C---:B------:R-:W-:Y:S01]  /*2100*/  ISETP.GT.U32.AND P5, PT, R3.reuse, RZ, PT ;  /* 0x000000ff0300720c */ /* 0x040fe20003fa4070 */
[----:B------:R-:W-:Y:S01]  /*2110*/  IMAD.X R18, RZ, RZ, R18, P4 ;  /* 0x000000ffff127224 */ /* 0x000fe200020e0612 */
[----:B------:R-:W-:-:S04]  /*2120*/  IADD3.X R2, P4, PT, R3, R3, RZ, P1, !PT ;  /* 0x0000000303027210 */ /* 0x000fc80000f9e4ff */
[C---:B------:R-:W-:Y:S01]  /*2130*/  ISETP.GT.AND.EX P1, PT, R18.reuse, RZ, PT, P5 ;  /* 0x000000ff1200720c */ /* 0x040fe20003f24350 */
[----:B------:R-:W-:-:S03]  /*2140*/  IMAD.X R19, R18, 0x1, R18, P4 ;  /* 0x0000000112137824 */ /* 0x000fc600020e0612 */
[----:B------:R-:W-:Y:S02]  /*2150*/  SEL R3, R2, R3, P1 ;  /* 0x0000000302037207 */ /* 0x000fe40000800000 */
[----:B------:R-:W-:Y:S02]  /*2160*/  SEL R18, R19, R18, P1 ;  /* 0x0000001213127207 */ /* 0x000fe40000800000 */
[----:B------:R-:W-:Y:S02]  /*2170*/  IADD3 R3, P4, PT, R3, 0x1, RZ ;  /* 0x0000000103037810 */ /* 0x000fe40007f9e0ff */
[----:B------:R-:W-:Y:S02]  /*2180*/  SEL R24, RZ, 0xffffffff, !P1 ;  /* 0xffffffffff187807 */ /* 0x000fe40004800000 */
[----:B------:R-:W-:Y:S01]  /*2190*/  LOP3.LUT P1, R2, R20, 0x80000000, RZ, 0xc0, !PT ;  /* 0x8000000014027812 */ /* 0x000fe2000782c0ff */
[----:B------:R-:W-:Y:S02]  /*21a0*/  IMAD.X R18, RZ, RZ, R18, P4 ;  /* 0x000000ffff127224 */ /* 0x000fe400020e0612 */
[----:B------:R-:W-:Y:S01]  /*21b0*/  IMAD.IADD R19, R24, 0x1, -R23 ;  /* 0x0000000118137824 */ /* 0x000fe200078e0a17 */
[----:B------:R-:W-:-:S02]  /*21c0*/  @!P0 LOP3.LUT R2, R2, 0x80000000, RZ, 0x3c, !PT ;  /* 0x8000000002028812 */ /* 0x000fc400078e3cff */
[----:B------:R-:W-:-:S04]  /*21d0*/  SHF.R.U64 R3, R3, 0xa, R18 ;  /* 0x0000000a03037819 */ /* 0x000fc80000001212 */
[----:B------:R-:W-:-:S03]  /*21e0*/  IADD3 R3, P4, PT, R3, 0x1, RZ ;  /* 0x0000000103037810 */ /* 0x000fc60007f9e0ff */
[----:B------:R-:W-:Y:S01]  /*21f0*/  @P1 IMAD.MOV R4, RZ, RZ, -R4 ;  /* 0x000000ffff041224 */ /* 0x000fe200078e0a04 */
[----:B------:R-:W-:-:S04]  /*2200*/  LEA.HI.X R18, R18, RZ, RZ, 0x16, P4 ;  /* 0x000000ff12127211 */ /* 0x000fc800020fb4ff */
[--C-:B------:R-:W-:Y:S01]  /*2210*/  SHF.R.U64 R23, R3, 0x1, R18.reuse ;  /* 0x0000000103177819 */ /* 0x100fe20000001212 */
[----:B------:R-:W-:Y:S01]  /*2220*/  IMAD.SHL.U32 R3, R19, 0x100000, RZ ;  /* 0x0010000013037824 */ /* 0x000fe200078e00ff */
[----:B------:R-:W-:Y:S02]  /*2230*/  SHF.R.U32.HI R18, RZ, 0x1, R18 ;  /* 0x00000001ff127819 */ /* 0x000fe40000011612 */
[----:B------:R-:W-:-:S04]  /*2240*/  IADD3 R23, P4, P5, RZ, RZ, R23 ;  /* 0x000000ffff177210 */ /* 0x000fc80007d9e017 */
[----:B------:R-:W-:-:S04]  /*2250*/  IADD3.X R3, PT, PT, R3, 0x3fe00000, R18, P4, P5 ;  /* 0x3fe0000003037810 */ /* 0x000fc800027ea412 */
[----:B------:R-:W-:-:S07]  /*2260*/  LOP3.LUT R20, R3, R2, RZ, 0xfc, !PT ;  /* 0x0000000203147212 */ /* 0x000fce00078efcff */
.L_x_22:
[----:B------:R-:W-:Y:S02]  /*2270*/  IMAD.MOV.U32 R2, RZ, RZ, R23 ;  /* 0x000000ffff027224 */ /* 0x000fe400078e0017 */
[----:B------:R-:W-:Y:S02]  /*2280*/  IMAD.MOV.U32 R23, RZ, RZ, 0x0 ;  /* 0x00000000ff177424 */ /* 0x000fe400078e00ff */
[----:B------:R-:W-:Y:S02]  /*2290*/  IMAD.MOV.U32 R3, RZ, RZ, R20 ;  /* 0x000000ffff037224 */ /* 0x000fe400078e0014 */
[----:B------:R-:W-:Y:S05]  /*22a0*/  RET.REL.NODEC R22 `(_Z10wos_kernelPKdS0_PKjPdidy) ;  /* 0xffffffdc16547950 */ /* 0x000fea0003c3ffff */
.L_x_29:
[----:B------:R-:W-:-:S00]  /*22b0*/  BRA `(.L_x_29) ;  /* 0xfffffffc00fc7947 */ /* 0x000fc0000383ffff */
[----:B------:R-:W-:-:S00]  /*22c0*/  NOP ;  /* 0x0000000000007918 */ /* 0x000fc00000000000 */
        /* <DEDUP_REMOVED lines=11> */
.L_x_31:


//--------------------- .nv.global.init           --------------------------
	.section	.nv.global.init,"aw",@progbits
	.align	16
.nv.global.init:
	.type		__cudart_sin_cos_coeffs,@object
	.size		__cudart_sin_cos_coeffs,(__cudart_i2opi_d - __cudart_sin_cos_coeffs)
__cudart_sin_cos_coeffs:
        /*0000*/ 	.byte	0x46, 0xd2, 0xb0, 0x2c, 0xf1, 0xe5, 0x5a, 0xbe, 0x92, 0xe3, 0xac, 0x69, 0xe3, 0x1d, 0xc7, 0x3e
        /*0010*/ 	.byte	0xa1, 0x62, 0xdb, 0x19, 0xa0, 0x01, 0x2a, 0xbf, 0x18, 0x08, 0x11, 0x11, 0x11, 0x11, 0x81, 0x3f
        /*0020*/ 	.byte	0x54, 0x55, 0x55, 0x55, 0x55, 0x55, 0xc5, 0xbf, 0x00, 0x00, 0x00, 0x00, 0x00, 0x00, 0x00, 0x00
        /*0030*/ 	.byte	0x00, 0x00, 0x00, 0x00, 0x00, 0x00, 0x00, 0x00, 0x64, 0x81, 0xfd, 0x20, 0x83, 0xff, 0xa8, 0xbd
        /*0040*/ 	.byte	0x28, 0x85, 0xef, 0xc1, 0xa7, 0xee, 0x21, 0x3e, 0xd9, 0xe6, 0x06, 0x8e, 0x4f, 0x7e, 0x92, 0xbe
        /*0050*/ 	.byte	0xe9, 0xbc, 0xdd, 0x19, 0xa0, 0x01, 0xfa, 0x3e, 0x47, 0x5d, 0xc1, 0x16, 0x6c, 0xc1, 0x56, 0xbf
        /*0060*/ 	.byte	0x51, 0x55, 0x55, 0x55, 0x55, 0x55, 0xa5, 0x3f, 0x00, 0x00, 0x00, 0x00, 0x00, 0x00, 0xe0, 0xbf
        /*0070*/ 	.byte	0x00, 0x00, 0x00, 0x00, 0x00, 0x00, 0xf0, 0x3f, 0x00, 0x00, 0x00, 0x00, 0x00, 0x00, 0x00, 0x00
	.type		__cudart_i2opi_d,@object
	.size		__cudart_i2opi_d,(mrg32k3aM1SubSeq - __cudart_i2opi_d)
__cudart_i2opi_d:
        /* <DEDUP_REMOVED lines=9> */
	.type		mrg32k3aM1SubSeq,@object
	.size		mrg32k3aM1SubSeq,(mrg32k3aM2SubSeq - mrg32k3aM1SubSeq)
mrg32k3aM1SubSeq:
        /* <DEDUP_REMOVED lines=126> */
	.type		mrg32k3aM2SubSeq,@object
	.size		mrg32k3aM2SubSeq,(mrg32k3aM1 - mrg32k3aM2SubSeq)
mrg32k3aM2SubSeq:
        /* <DEDUP_REMOVED lines=126> */
	.type		mrg32k3aM1,@object
	.size		mrg32k3aM1,(mrg32k3aM1Seq - mrg32k3aM1)
mrg32k3aM1:
        /* <DEDUP_REMOVED lines=144> */
	.type		mrg32k3aM1Seq,@object
	.size		mrg32k3aM1Seq,(mrg32k3aM2 - mrg32k3aM1Seq)
mrg32k3aM1Seq:
        /* <DEDUP_REMOVED lines=144> */
	.type		mrg32k3aM2,@object
	.size		mrg32k3aM2,(mrg32k3aM2Seq - mrg32k3aM2)
mrg32k3aM2:
        /* <DEDUP_REMOVED lines=144> */
	.type		mrg32k3aM2Seq,@object
	.size		mrg32k3aM2Seq,(precalc_xorwow_matrix - mrg32k3aM2Seq)
mrg32k3aM2Seq:
        /* <DEDUP_REMOVED lines=144> */
	.type		precalc_xorwow_matrix,@object
	.size		precalc_xorwow_matrix,(precalc_xorwow_offset_matrix - precalc_xorwow_matrix)
precalc_xorwow_matrix:
        /* <DEDUP_REMOVED lines=6400> */
	.type		precalc_xorwow_offset_matrix,@object
	.size		precalc_xorwow_offset_matrix,(.L_1 - precalc_xorwow_offset_matrix)
precalc_xorwow_offset_matrix:
        /* <DEDUP_REMOVED lines=6400> */
.L_1:


//--------------------- .nv.shared.reserved.0     --------------------------
	.section	.nv.shared.reserved.0,"aw",@nobits
	.weak		__nv_reservedSMEM_offset_0_alias
	.size		__nv_reservedSMEM_offset_0_alias, 0, 64
	.other		__nv_reservedSMEM_offset_0_alias,@"STO_CUDA_RESERVED_SHARED STV_DEFAULT"
__nv_reservedSMEM_offset_0_alias:
	.zero		0
	.zero		64


//--------------------- .nv.constant0._Z10wos_kernelPKdS0_PKjPdidy --------------------------
	.section	.nv.constant0._Z10wos_kernelPKdS0_PKjPdidy,"a",@progbits
	.sectionflags	@""
	.align	4
.nv.constant0._Z10wos_kernelPKdS0_PKjPdidy:
	.zero		952


//--------------------- SYMBOLS --------------------------

	.type		.nv.reservedSmem.offset0,@object
	.size		.nv.reservedSmem.offset0,0x4
